//
// Generated by NVIDIA NVVM Compiler
//
// Compiler Build ID: CL-36424714
// Cuda compilation tools, release 13.0, V13.0.88
// Based on NVVM 20.0.0
//

.version 9.0
.target sm_100
.address_size 64

	// .globl	_Z11KernelPivotiiiiPiS_

.visible .entry _Z11KernelPivotiiiiPiS_(
	.param .u32 _Z11KernelPivotiiiiPiS__param_0,
	.param .u32 _Z11KernelPivotiiiiPiS__param_1,
	.param .u32 _Z11KernelPivotiiiiPiS__param_2,
	.param .u32 _Z11KernelPivotiiiiPiS__param_3,
	.param .u64 .ptr .align 1 _Z11KernelPivotiiiiPiS__param_4,
	.param .u64 .ptr .align 1 _Z11KernelPivotiiiiPiS__param_5
)
{
	.reg .pred 	%p<80>;
	.reg .b32 	%r<246>;
	.reg .b64 	%rd<28>;

	ld.param.u32 	%r130, [_Z11KernelPivotiiiiPiS__param_0];
	ld.param.u32 	%r131, [_Z11KernelPivotiiiiPiS__param_1];
	ld.param.u32 	%r133, [_Z11KernelPivotiiiiPiS__param_2];
	ld.param.u32 	%r134, [_Z11KernelPivotiiiiPiS__param_3];
	ld.param.u64 	%rd7, [_Z11KernelPivotiiiiPiS__param_4];
	ld.param.u64 	%rd8, [_Z11KernelPivotiiiiPiS__param_5];
	cvta.to.global.u64 	%rd1, %rd8;
	cvta.to.global.u64 	%rd2, %rd7;
	mov.u32 	%r135, %ntid.x;
	mov.u32 	%r136, %ctaid.x;
	mov.u32 	%r137, %tid.x;
	mad.lo.s32 	%r1, %r135, %r136, %r137;
	mov.u32 	%r138, %ntid.y;
	mov.u32 	%r139, %ctaid.y;
	mov.u32 	%r140, %tid.y;
	mad.lo.s32 	%r141, %r138, %r139, %r140;
	setp.ge.s32 	%p1, %r1, %r133;
	setp.ge.s32 	%p2, %r141, %r134;
	or.pred  	%p3, %p1, %p2;
	@%p3 bra 	$L__BB0_78;
	shl.b32 	%r142, %r134, 1;
	mul.lo.s32 	%r143, %r142, %r130;
	shl.b32 	%r144, %r131, 1;
	add.s32 	%r3, %r143, %r144;
	mul.lo.s32 	%r145, %r142, %r1;
	shl.b32 	%r146, %r141, 1;
	add.s32 	%r4, %r145, %r146;
	add.s32 	%r5, %r143, %r146;
	add.s32 	%r6, %r145, %r144;
	setp.ne.s32 	%p4, %r130, %r1;
	setp.ne.s32 	%p5, %r131, %r141;
	or.pred  	%p6, %p4, %p5;
	@%p6 bra 	$L__BB0_16;
	mul.wide.s32 	%rd26, %r4, 4;
	add.s64 	%rd27, %rd2, %rd26;
	ld.global.u32 	%r7, [%rd27];
	ld.global.u32 	%r8, [%rd27+4];
	add.s64 	%rd3, %rd1, %rd26;
	setp.eq.s32 	%p66, %r7, 0;
	mov.b32 	%r203, 1;
	@%p66 bra 	$L__BB0_6;
	abs.s32 	%r194, %r8;
	abs.s32 	%r203, %r7;
	rem.s32 	%r201, %r194, %r203;
	setp.lt.s32 	%p67, %r201, 1;
	@%p67 bra 	$L__BB0_6;
	mov.u32 	%r202, %r203;
$L__BB0_5:
	mov.u32 	%r203, %r201;
	rem.s32 	%r201, %r202, %r203;
	setp.gt.s32 	%p68, %r201, 0;
	mov.u32 	%r202, %r203;
	@%p68 bra 	$L__BB0_5;
$L__BB0_6:
	div.s32 	%r204, %r8, %r203;
	div.s32 	%r205, %r7, %r203;
	and.b32  	%r195, %r204, %r7;
	setp.lt.s32 	%p69, %r195, 0;
	@%p69 bra 	$L__BB0_8;
	setp.lt.s32 	%p70, %r204, 0;
	setp.gt.s32 	%p71, %r7, -1;
	or.pred  	%p72, %p71, %p70;
	@%p72 bra 	$L__BB0_9;
$L__BB0_8:
	neg.s32 	%r204, %r204;
	neg.s32 	%r205, %r205;
$L__BB0_9:
	setp.eq.s32 	%p73, %r205, 0;
	mov.b32 	%r208, 1;
	@%p73 bra 	$L__BB0_13;
	abs.s32 	%r197, %r204;
	abs.s32 	%r208, %r205;
	rem.s32 	%r206, %r197, %r208;
	setp.lt.s32 	%p74, %r206, 1;
	@%p74 bra 	$L__BB0_13;
	mov.u32 	%r207, %r208;
$L__BB0_12:
	mov.u32 	%r208, %r206;
	rem.s32 	%r206, %r207, %r208;
	setp.gt.s32 	%p75, %r206, 0;
	mov.u32 	%r207, %r208;
	@%p75 bra 	$L__BB0_12;
$L__BB0_13:
	div.s32 	%r27, %r204, %r208;
	st.global.u32 	[%rd3], %r27;
	div.s32 	%r28, %r205, %r208;
	st.global.u32 	[%rd3+4], %r28;
	and.b32  	%r198, %r27, %r205;
	setp.lt.s32 	%p76, %r198, 0;
	@%p76 bra 	$L__BB0_15;
	setp.lt.s32 	%p77, %r27, 0;
	setp.gt.s32 	%p78, %r205, -1;
	or.pred  	%p79, %p78, %p77;
	@%p79 bra 	$L__BB0_78;
$L__BB0_15:
	neg.s32 	%r199, %r27;
	st.global.u32 	[%rd3], %r199;
	neg.s32 	%r200, %r28;
	st.global.u32 	[%rd3+4], %r200;
	bra.uni 	$L__BB0_78;
$L__BB0_16:
	setp.ne.s32 	%p7, %r130, %r1;
	@%p7 bra 	$L__BB0_31;
	mul.wide.s32 	%rd22, %r4, 4;
	add.s64 	%rd23, %rd2, %rd22;
	ld.global.u32 	%r182, [%rd23];
	ld.global.u32 	%r183, [%rd23+4];
	mul.wide.s32 	%rd24, %r3, 4;
	add.s64 	%rd25, %rd2, %rd24;
	ld.global.u32 	%r184, [%rd25];
	ld.global.u32 	%r185, [%rd25+4];
	add.s64 	%rd4, %rd1, %rd22;
	mul.lo.s32 	%r29, %r184, %r183;
	mul.lo.s32 	%r30, %r185, %r182;
	setp.eq.s32 	%p52, %r29, 0;
	mov.b32 	%r211, 1;
	@%p52 bra 	$L__BB0_21;
	abs.s32 	%r186, %r30;
	abs.s32 	%r211, %r29;
	rem.s32 	%r209, %r186, %r211;
	setp.lt.s32 	%p53, %r209, 1;
	@%p53 bra 	$L__BB0_21;
	mov.u32 	%r210, %r211;
$L__BB0_20:
	mov.u32 	%r211, %r209;
	rem.s32 	%r209, %r210, %r211;
	setp.gt.s32 	%p54, %r209, 0;
	mov.u32 	%r210, %r211;
	@%p54 bra 	$L__BB0_20;
$L__BB0_21:
	div.s32 	%r212, %r30, %r211;
	div.s32 	%r213, %r29, %r211;
	and.b32  	%r187, %r212, %r29;
	setp.lt.s32 	%p55, %r187, 0;
	@%p55 bra 	$L__BB0_23;
	setp.lt.s32 	%p56, %r212, 0;
	setp.gt.s32 	%p57, %r29, -1;
	or.pred  	%p58, %p57, %p56;
	@%p58 bra 	$L__BB0_24;
$L__BB0_23:
	neg.s32 	%r212, %r212;
	neg.s32 	%r213, %r213;
$L__BB0_24:
	setp.eq.s32 	%p59, %r213, 0;
	mov.b32 	%r216, 1;
	@%p59 bra 	$L__BB0_28;
	abs.s32 	%r189, %r212;
	abs.s32 	%r216, %r213;
	rem.s32 	%r214, %r189, %r216;
	setp.lt.s32 	%p60, %r214, 1;
	@%p60 bra 	$L__BB0_28;
	mov.u32 	%r215, %r216;
$L__BB0_27:
	mov.u32 	%r216, %r214;
	rem.s32 	%r214, %r215, %r216;
	setp.gt.s32 	%p61, %r214, 0;
	mov.u32 	%r215, %r216;
	@%p61 bra 	$L__BB0_27;
$L__BB0_28:
	div.s32 	%r49, %r212, %r216;
	st.global.u32 	[%rd4], %r49;
	div.s32 	%r50, %r213, %r216;
	st.global.u32 	[%rd4+4], %r50;
	and.b32  	%r190, %r49, %r213;
	setp.lt.s32 	%p62, %r190, 0;
	@%p62 bra 	$L__BB0_30;
	setp.lt.s32 	%p63, %r49, 0;
	setp.gt.s32 	%p64, %r213, -1;
	or.pred  	%p65, %p64, %p63;
	@%p65 bra 	$L__BB0_78;
$L__BB0_30:
	neg.s32 	%r191, %r49;
	st.global.u32 	[%rd4], %r191;
	neg.s32 	%r192, %r50;
	st.global.u32 	[%rd4+4], %r192;
	bra.uni 	$L__BB0_78;
$L__BB0_31:
	setp.ne.s32 	%p8, %r131, %r141;
	@%p8 bra 	$L__BB0_47;
	mul.wide.s32 	%rd18, %r4, 4;
	add.s64 	%rd19, %rd2, %rd18;
	ld.global.u32 	%r170, [%rd19];
	ld.global.u32 	%r171, [%rd19+4];
	mul.wide.s32 	%rd20, %r3, 4;
	add.s64 	%rd21, %rd2, %rd20;
	ld.global.u32 	%r172, [%rd21];
	ld.global.u32 	%r173, [%rd21+4];
	add.s64 	%rd5, %rd1, %rd18;
	mul.lo.s32 	%r51, %r172, %r171;
	mul.lo.s32 	%r52, %r173, %r170;
	setp.eq.s32 	%p38, %r51, 0;
	mov.b32 	%r219, 1;
	@%p38 bra 	$L__BB0_36;
	abs.s32 	%r174, %r52;
	abs.s32 	%r219, %r51;
	rem.s32 	%r217, %r174, %r219;
	setp.lt.s32 	%p39, %r217, 1;
	@%p39 bra 	$L__BB0_36;
	mov.u32 	%r218, %r219;
$L__BB0_35:
	mov.u32 	%r219, %r217;
	rem.s32 	%r217, %r218, %r219;
	setp.gt.s32 	%p40, %r217, 0;
	mov.u32 	%r218, %r219;
	@%p40 bra 	$L__BB0_35;
$L__BB0_36:
	div.s32 	%r220, %r52, %r219;
	div.s32 	%r221, %r51, %r219;
	and.b32  	%r175, %r220, %r51;
	setp.lt.s32 	%p41, %r175, 0;
	@%p41 bra 	$L__BB0_38;
	setp.lt.s32 	%p42, %r220, 0;
	setp.gt.s32 	%p43, %r51, -1;
	or.pred  	%p44, %p43, %p42;
	@%p44 bra 	$L__BB0_39;
$L__BB0_38:
	neg.s32 	%r220, %r220;
	neg.s32 	%r221, %r221;
$L__BB0_39:
	setp.eq.s32 	%p45, %r221, 0;
	mov.b32 	%r224, 1;
	@%p45 bra 	$L__BB0_43;
	abs.s32 	%r177, %r220;
	abs.s32 	%r224, %r221;
	rem.s32 	%r222, %r177, %r224;
	setp.lt.s32 	%p46, %r222, 1;
	@%p46 bra 	$L__BB0_43;
	mov.u32 	%r223, %r224;
$L__BB0_42:
	mov.u32 	%r224, %r222;
	rem.s32 	%r222, %r223, %r224;
	setp.gt.s32 	%p47, %r222, 0;
	mov.u32 	%r223, %r224;
	@%p47 bra 	$L__BB0_42;
$L__BB0_43:
	div.s32 	%r225, %r220, %r224;
	div.s32 	%r72, %r221, %r224;
	st.global.u32 	[%rd5+4], %r72;
	and.b32  	%r178, %r225, %r221;
	setp.lt.s32 	%p48, %r178, 0;
	@%p48 bra 	$L__BB0_45;
	setp.lt.s32 	%p49, %r225, 0;
	setp.gt.s32 	%p50, %r221, -1;
	or.pred  	%p51, %p50, %p49;
	@%p51 bra 	$L__BB0_46;
$L__BB0_45:
	neg.s32 	%r225, %r225;
	neg.s32 	%r179, %r72;
	st.global.u32 	[%rd5+4], %r179;
$L__BB0_46:
	neg.s32 	%r180, %r225;
	st.global.u32 	[%rd5], %r180;
	bra.uni 	$L__BB0_78;
$L__BB0_47:
	mul.wide.s32 	%rd9, %r5, 4;
	add.s64 	%rd10, %rd2, %rd9;
	ld.global.u32 	%r148, [%rd10];
	ld.global.u32 	%r149, [%rd10+4];
	mul.wide.s32 	%rd11, %r6, 4;
	add.s64 	%rd12, %rd2, %rd11;
	ld.global.u32 	%r150, [%rd12];
	ld.global.u32 	%r151, [%rd12+4];
	mul.lo.s32 	%r75, %r151, %r149;
	mul.lo.s32 	%r76, %r150, %r148;
	setp.eq.s32 	%p9, %r75, 0;
	mov.b32 	%r228, 1;
	@%p9 bra 	$L__BB0_51;
	abs.s32 	%r152, %r76;
	abs.s32 	%r228, %r75;
	rem.s32 	%r226, %r152, %r228;
	setp.lt.s32 	%p10, %r226, 1;
	@%p10 bra 	$L__BB0_51;
	mov.u32 	%r227, %r228;
$L__BB0_50:
	mov.u32 	%r228, %r226;
	rem.s32 	%r226, %r227, %r228;
	setp.gt.s32 	%p11, %r226, 0;
	mov.u32 	%r227, %r228;
	@%p11 bra 	$L__BB0_50;
$L__BB0_51:
	mul.wide.s32 	%rd13, %r4, 4;
	add.s64 	%rd6, %rd1, %rd13;
	div.s32 	%r230, %r76, %r228;
	st.global.u32 	[%rd6], %r230;
	div.s32 	%r229, %r75, %r228;
	st.global.u32 	[%rd6+4], %r229;
	and.b32  	%r153, %r230, %r75;
	setp.lt.s32 	%p12, %r153, 0;
	@%p12 bra 	$L__BB0_53;
	setp.lt.s32 	%p13, %r230, 0;
	setp.gt.s32 	%p14, %r75, -1;
	or.pred  	%p15, %p14, %p13;
	@%p15 bra 	$L__BB0_54;
$L__BB0_53:
	neg.s32 	%r230, %r230;
	st.global.u32 	[%rd6], %r230;
	neg.s32 	%r229, %r229;
	st.global.u32 	[%rd6+4], %r229;
$L__BB0_54:
	mul.wide.s32 	%rd14, %r3, 4;
	add.s64 	%rd15, %rd2, %rd14;
	ld.global.u32 	%r155, [%rd15];
	ld.global.u32 	%r156, [%rd15+4];
	mul.lo.s32 	%r89, %r155, %r229;
	mul.lo.s32 	%r90, %r156, %r230;
	setp.eq.s32 	%p16, %r89, 0;
	mov.b32 	%r233, 1;
	@%p16 bra 	$L__BB0_58;
	abs.s32 	%r157, %r90;
	abs.s32 	%r233, %r89;
	rem.s32 	%r231, %r157, %r233;
	setp.lt.s32 	%p17, %r231, 1;
	@%p17 bra 	$L__BB0_58;
	mov.u32 	%r232, %r233;
$L__BB0_57:
	mov.u32 	%r233, %r231;
	rem.s32 	%r231, %r232, %r233;
	setp.gt.s32 	%p18, %r231, 0;
	mov.u32 	%r232, %r233;
	@%p18 bra 	$L__BB0_57;
$L__BB0_58:
	div.s32 	%r234, %r90, %r233;
	div.s32 	%r235, %r89, %r233;
	and.b32  	%r158, %r234, %r89;
	setp.lt.s32 	%p19, %r158, 0;
	@%p19 bra 	$L__BB0_60;
	setp.lt.s32 	%p20, %r234, 0;
	setp.gt.s32 	%p21, %r89, -1;
	or.pred  	%p22, %p21, %p20;
	@%p22 bra 	$L__BB0_61;
$L__BB0_60:
	neg.s32 	%r234, %r234;
	neg.s32 	%r235, %r235;
$L__BB0_61:
	setp.eq.s32 	%p23, %r235, 0;
	mov.b32 	%r238, 1;
	@%p23 bra 	$L__BB0_65;
	abs.s32 	%r160, %r234;
	abs.s32 	%r238, %r235;
	rem.s32 	%r236, %r160, %r238;
	setp.lt.s32 	%p24, %r236, 1;
	@%p24 bra 	$L__BB0_65;
	mov.u32 	%r237, %r238;
$L__BB0_64:
	mov.u32 	%r238, %r236;
	rem.s32 	%r236, %r237, %r238;
	setp.gt.s32 	%p25, %r236, 0;
	mov.u32 	%r237, %r238;
	@%p25 bra 	$L__BB0_64;
$L__BB0_65:
	div.s32 	%r240, %r234, %r238;
	st.global.u32 	[%rd6], %r240;
	div.s32 	%r239, %r235, %r238;
	st.global.u32 	[%rd6+4], %r239;
	and.b32  	%r161, %r240, %r235;
	setp.lt.s32 	%p26, %r161, 0;
	@%p26 bra 	$L__BB0_67;
	setp.lt.s32 	%p27, %r240, 0;
	setp.gt.s32 	%p28, %r235, -1;
	or.pred  	%p29, %p28, %p27;
	@%p29 bra 	$L__BB0_68;
$L__BB0_67:
	neg.s32 	%r240, %r240;
	st.global.u32 	[%rd6], %r240;
	neg.s32 	%r239, %r239;
	st.global.u32 	[%rd6+4], %r239;
$L__BB0_68:
	add.s64 	%rd17, %rd2, %rd13;
	ld.global.u32 	%r115, [%rd17];
	ld.global.u32 	%r116, [%rd17+4];
	setp.ne.s32 	%p30, %r116, %r239;
	@%p30 bra 	$L__BB0_70;
	sub.s32 	%r241, %r115, %r240;
	bra.uni 	$L__BB0_71;
$L__BB0_70:
	mul.lo.s32 	%r118, %r239, %r116;
	mul.lo.s32 	%r162, %r239, %r115;
	mul.lo.s32 	%r163, %r240, %r116;
	sub.s32 	%r241, %r162, %r163;
	mov.u32 	%r239, %r118;
$L__BB0_71:
	setp.eq.s32 	%p31, %r239, 0;
	mov.b32 	%r245, 1;
	@%p31 bra 	$L__BB0_75;
	abs.s32 	%r165, %r241;
	abs.s32 	%r245, %r239;
	rem.s32 	%r243, %r165, %r245;
	setp.lt.s32 	%p32, %r243, 1;
	@%p32 bra 	$L__BB0_75;
	mov.u32 	%r244, %r245;
$L__BB0_74:
	mov.u32 	%r245, %r243;
	rem.s32 	%r243, %r244, %r245;
	setp.gt.s32 	%p33, %r243, 0;
	mov.u32 	%r244, %r245;
	@%p33 bra 	$L__BB0_74;
$L__BB0_75:
	div.s32 	%r128, %r241, %r245;
	st.global.u32 	[%rd6], %r128;
	div.s32 	%r129, %r239, %r245;
	st.global.u32 	[%rd6+4], %r129;
	and.b32  	%r166, %r128, %r239;
	setp.lt.s32 	%p34, %r166, 0;
	@%p34 bra 	$L__BB0_77;
	setp.lt.s32 	%p35, %r128, 0;
	setp.gt.s32 	%p36, %r239, -1;
	or.pred  	%p37, %p36, %p35;
	@%p37 bra 	$L__BB0_78;
$L__BB0_77:
	neg.s32 	%r167, %r128;
	st.global.u32 	[%rd6], %r167;
	neg.s32 	%r168, %r129;
	st.global.u32 	[%rd6+4], %r168;
$L__BB0_78:
	ret;

}


// ===== COMPILED SASS (sm_100) =====

	.target	sm_100

	.elftype	@"ET_EXEC"


//--------------------- .note.nv.tkinfo           --------------------------
	.section	.note.nv.tkinfo,"",@"SHT_NOTE"
	.sectionflags	@"SHF_NOTE_NV_TKINFO"
	.tkinfo
        /*0018*/ 	.word	0x00000002
        /*0030*/ 	.string	""
        /*0030*/ 	.string	"ptxas"
        /*0030*/ 	.string	"Cuda compilation tools, release 13.0, V13.0.88"
        /*0030*/ 	.string	"Build cuda_13.0.r13.0/compiler.36424714_0"
        /*0030*/ 	.string	"-arch sm_100 -m 64 "



//--------------------- .note.nv.cuinfo           --------------------------
	.section	.note.nv.cuinfo,"",@"SHT_NOTE"
	.sectionflags	@"SHF_NOTE_NV_CUINFO"
        /*0018*/ 	.short	0x0002
        /*001a*/ 	.short	0x0064
        /*001c*/ 	.short	0x0082
	.zero		2


//--------------------- .nv.info                  --------------------------
	.section	.nv.info,"",@"SHT_CUDA_INFO"
	.align	4


	//----- nvinfo : EIATTR_REGCOUNT
	.align		4
        /*0000*/ 	.byte	0x04, 0x2f
        /*0002*/ 	.short	(.L_1 - .L_0)
	.align		4
.L_0:
        /*0004*/ 	.word	index@(_Z11KernelPivotiiiiPiS_)
        /*0008*/ 	.word	0x00000011


	//----- nvinfo : EIATTR_FRAME_SIZE
	.align		4
.L_1:
        /*000c*/ 	.byte	0x04, 0x11
        /*000e*/ 	.short	(.L_3 - .L_2)
	.align		4
.L_2:
        /*0010*/ 	.word	index@(_Z11KernelPivotiiiiPiS_)
        /*0014*/ 	.word	0x00000000


	//----- nvinfo : EIATTR_MIN_STACK_SIZE
	.align		4
.L_3:
        /*0018*/ 	.byte	0x04, 0x12
        /*001a*/ 	.short	(.L_5 - .L_4)
	.align		4
.L_4:
        /*001c*/ 	.word	index@(_Z11KernelPivotiiiiPiS_)
        /*0020*/ 	.word	0x00000000
.L_5:


//--------------------- .nv.compat                --------------------------
	.section	.nv.compat,"",@"SHT_CUDA_COMPAT_INFO"
	.align	4
        /*0000*/ 	.byte	0x02, 0x09, 0x00, 0x00, 0x02, 0x02, 0x01, 0x00, 0x02, 0x05, 0x05, 0x00, 0x03, 0x07, 0x01, 0x01
        /*0010*/ 	.byte	0x02, 0x03, 0x00, 0x00, 0x02, 0x06, 0x01, 0x00, 0x04, 0x0b, 0x08, 0x00, 0x09, 0x00, 0x00, 0x00
        /*0020*/ 	.byte	0x00, 0x00, 0x00, 0x00


//--------------------- .nv.info._Z11KernelPivotiiiiPiS_ --------------------------
	.section	.nv.info._Z11KernelPivotiiiiPiS_,"",@"SHT_CUDA_INFO"
	.sectionflags	@""
	.align	4


	//----- nvinfo : EIATTR_CUDA_API_VERSION
	.align		4
        /*0000*/ 	.byte	0x04, 0x37
        /*0002*/ 	.short	(.L_7 - .L_6)
.L_6:
        /*0004*/ 	.word	0x00000082


	//----- nvinfo : EIATTR_KPARAM_INFO
	.align		4
.L_7:
        /*0008*/ 	.byte	0x04, 0x17
        /*000a*/ 	.short	(.L_9 - .L_8)
.L_8:
        /*000c*/ 	.word	0x00000000
        /*0010*/ 	.short	0x0005
        /*0012*/ 	.short	0x0018
        /*0014*/ 	.byte	0x00, 0xf5, 0x21, 0x00


	//----- nvinfo : EIATTR_KPARAM_INFO
	.align		4
.L_9:
        /*0018*/ 	.byte	0x04, 0x17
        /*001a*/ 	.short	(.L_11 - .L_10)
.L_10:
        /*001c*/ 	.word	0x00000000
        /*0020*/ 	.short	0x0004
        /*0022*/ 	.short	0x0010
        /*0024*/ 	.byte	0x00, 0xf5, 0x21, 0x00


	//----- nvinfo : EIATTR_KPARAM_INFO
	.align		4
.L_11:
        /*0028*/ 	.byte	0x04, 0x17
        /*002a*/ 	.short	(.L_13 - .L_12)
.L_12:
        /*002c*/ 	.word	0x00000000
        /*0030*/ 	.short	0x0003
        /*0032*/ 	.short	0x000c
        /*0034*/ 	.byte	0x00, 0xf0, 0x11, 0x00


	//----- nvinfo : EIATTR_KPARAM_INFO
	.align		4
.L_13:
        /*0038*/ 	.byte	0x04, 0x17
        /*003a*/ 	.short	(.L_15 - .L_14)
.L_14:
        /*003c*/ 	.word	0x00000000
        /*0040*/ 	.short	0x0002
        /*0042*/ 	.short	0x0008
        /*0044*/ 	.byte	0x00, 0xf0, 0x11, 0x00


	//----- nvinfo : EIATTR_KPARAM_INFO
	.align		4
.L_15:
        /*0048*/ 	.byte	0x04, 0x17
        /*004a*/ 	.short	(.L_17 - .L_16)
.L_16:
        /*004c*/ 	.word	0x00000000
        /*0050*/ 	.short	0x0001
        /*0052*/ 	.short	0x0004
        /*0054*/ 	.byte	0x00, 0xf0, 0x11, 0x00


	//----- nvinfo : EIATTR_KPARAM_INFO
	.align		4
.L_17:
        /*0058*/ 	.byte	0x04, 0x17
        /*005a*/ 	.short	(.L_19 - .L_18)
.L_18:
        /*005c*/ 	.word	0x00000000
        /*0060*/ 	.short	0x0000
        /*0062*/ 	.short	0x0000
        /*0064*/ 	.byte	0x00, 0xf0, 0x11, 0x00


	//----- nvinfo : EIATTR_SPARSE_MMA_MASK
	.align		4
.L_19:
        /*0068*/ 	.byte	0x03, 0x50
        /*006a*/ 	.short	0x0000


	//----- nvinfo : EIATTR_MAXREG_COUNT
	.align		4
        /*006c*/ 	.byte	0x03, 0x1b
        /*006e*/ 	.short	0x00ff


	//----- nvinfo : EIATTR_MERCURY_ISA_VERSION
	.align		4
        /*0070*/ 	.byte	0x03, 0x5f
        /*0072*/ 	.short	0x0101


	//----- nvinfo : EIATTR_VRC_CTA_INIT_COUNT
	.align		4
        /*0074*/ 	.byte	0x02, 0x4a
	.zero		1
	.zero		1


	//----- nvinfo : EIATTR_EXIT_INSTR_OFFSETS
	.align		4
        /*0078*/ 	.byte	0x04, 0x1c
        /*007a*/ 	.short	(.L_21 - .L_20)


	//   ....[0]....
.L_20:
        /*007c*/ 	.word	0x000000c0


	//   ....[1]....
        /*0080*/ 	.word	0x00000e50


	//   ....[2]....
        /*0084*/ 	.word	0x00000eb0


	//   ....[3]....
        /*0088*/ 	.word	0x00001c50


	//   ....[4]....
        /*008c*/ 	.word	0x00001cb0


	//   ....[5]....
        /*0090*/ 	.word	0x00002a30


	//   ....[6]....
        /*0094*/ 	.word	0x00004570


	//   ....[7]....
        /*0098*/ 	.word	0x000045d0


	//----- nvinfo : EIATTR_CRS_STACK_SIZE
	.align		4
.L_21:
        /*009c*/ 	.byte	0x04, 0x1e
        /*009e*/ 	.short	(.L_23 - .L_22)
.L_22:
        /*00a0*/ 	.word	0x00000000


	//----- nvinfo : EIATTR_CBANK_PARAM_SIZE
	.align		4
.L_23:
        /*00a4*/ 	.byte	0x03, 0x19
        /*00a6*/ 	.short	0x0020


	//----- nvinfo : EIATTR_PARAM_CBANK
	.align		4
        /*00a8*/ 	.byte	0x04, 0x0a
        /*00aa*/ 	.short	(.L_25 - .L_24)
	.align		4
.L_24:
        /*00ac*/ 	.word	index@(.nv.constant0._Z11KernelPivotiiiiPiS_)
        /*00b0*/ 	.short	0x0380
        /*00b2*/ 	.short	0x0020


	//----- nvinfo : EIATTR_SW_WAR
	.align		4
.L_25:
        /*00b4*/ 	.byte	0x04, 0x36
        /*00b6*/ 	.short	(.L_27 - .L_26)
.L_26:
        /*00b8*/ 	.word	0x00000008
.L_27:


//--------------------- .nv.callgraph             --------------------------
	.section	.nv.callgraph,"",@"SHT_CUDA_CALLGRAPH"
	.align	4
	.sectionentsize	8
	.align		4
        /*0000*/ 	.word	0x00000000
	.align		4
        /*0004*/ 	.word	0xffffffff
	.align		4
        /*0008*/ 	.word	0x00000000
	.align		4
        /*000c*/ 	.word	0xfffffffe
	.align		4
        /*0010*/ 	.word	0x00000000
	.align		4
        /*0014*/ 	.word	0xfffffffd
	.align		4
        /*0018*/ 	.word	0x00000000
	.align		4
        /*001c*/ 	.word	0xfffffffc


//--------------------- .text._Z11KernelPivotiiiiPiS_ --------------------------
	.section	.text._Z11KernelPivotiiiiPiS_,"ax",@progbits
	.align	128
        .global         _Z11KernelPivotiiiiPiS_
        .type           _Z11KernelPivotiiiiPiS_,@function
        .size           _Z11KernelPivotiiiiPiS_,(.L_x_40 - _Z11KernelPivotiiiiPiS_)
        .other          _Z11KernelPivotiiiiPiS_,@"STO_CUDA_ENTRY STV_DEFAULT"
_Z11KernelPivotiiiiPiS_:
.text._Z11KernelPivotiiiiPiS_:
[----:B------:R-:W-:Y:S01]  /*0000*/  LDC R1, c[0x0][0x37c] ;  /* 0x0000df00ff017b82 */ /* 0x000fe20000000800 */
[----:B------:R-:W0:Y:S01]  /*0010*/  S2R R0, SR_CTAID.Y ;  /* 0x0000000000007919 */ /* 0x000e220000002600 */
[----:B------:R-:W1:Y:S01]  /*0020*/  LDCU UR4, c[0x0][0x360] ;  /* 0x00006c00ff0477ac */ /* 0x000e620008000800 */
[----:B------:R-:W0:Y:S01]  /*0030*/  S2R R5, SR_TID.Y ;  /* 0x0000000000057919 */ /* 0x000e220000002200 */
[----:B------:R-:W0:Y:S01]  /*0040*/  LDCU UR5, c[0x0][0x364] ;  /* 0x00006c80ff0577ac */ /* 0x000e220008000800 */
[----:B------:R-:W1:Y:S01]  /*0050*/  S2R R3, SR_CTAID.X ;  /* 0x0000000000037919 */ /* 0x000e620000002500 */
[----:B------:R-:W2:Y:S01]  /*0060*/  LDCU.64 UR6, c[0x0][0x388] ;  /* 0x00007100ff0677ac */ /* 0x000ea20008000a00 */
[----:B------:R-:W1:Y:S01]  /*0070*/  S2R R2, SR_TID.X ;  /* 0x0000000000027919 */ /* 0x000e620000002100 */
[----:B0-----:R-:W-:-:S05]  /*0080*/  IMAD R0, R0, UR5, R5 ;  /* 0x0000000500007c24 */ /* 0x001fca000f8e0205 */
[----:B--2---:R-:W-:Y:S01]  /*0090*/  ISETP.GE.AND P0, PT, R0, UR7, PT ;  /* 0x0000000700007c0c */ /* 0x004fe2000bf06270 */
[----:B-1----:R-:W-:-:S05]  /*00a0*/  IMAD R3, R3, UR4, R2 ;  /* 0x0000000403037c24 */ /* 0x002fca000f8e0202 */
[----:B------:R-:W-:-:S13]  /*00b0*/  ISETP.GE.OR P0, PT, R3, UR6, P0 ;  /* 0x0000000603007c0c */ /* 0x000fda0008706670 */
[----:B------:R-:W-:Y:S05]  /*00c0*/  @P0 EXIT ;  /* 0x000000000000094d */ /* 0x000fea0003800000 */
[----:B------:R-:W0:Y:S01]  /*00d0*/  LDC.64 R8, c[0x0][0x380] ;  /* 0x0000e000ff087b82 */ /* 0x000e220000000a00 */
[----:B------:R-:W-:Y:S01]  /*00e0*/  USHF.L.U32 UR4, UR7, 0x1, URZ ;  /* 0x0000000107047899 */ /* 0x000fe200080006ff */
[C---:B------:R-:W-:Y:S01]  /*00f0*/  IMAD.SHL.U32 R4, R0.reuse, 0x2, RZ ;  /* 0x0000000200047824 */ /* 0x040fe200078e00ff */
[----:B------:R-:W1:Y:S04]  /*0100*/  LDCU.64 UR6, c[0x0][0x358] ;  /* 0x00006b00ff0677ac */ /* 0x000e680008000a00 */
[C---:B------:R-:W-:Y:S01]  /*0110*/  IMAD R2, R3.reuse, UR4, RZ ;  /* 0x0000000403027c24 */ /* 0x040fe2000f8e02ff */
[----:B0-----:R-:W-:Y:S01]  /*0120*/  ISETP.NE.AND P0, PT, R0, R9, PT ;  /* 0x000000090000720c */ /* 0x001fe20003f05270 */
[C-C-:B------:R-:W-:Y:S02]  /*0130*/  IMAD R0, R3.reuse, UR4, R4.reuse ;  /* 0x0000000403007c24 */ /* 0x140fe4000f8e0204 */
[----:B------:R-:W-:Y:S01]  /*0140*/  IMAD R7, R8, UR4, R4 ;  /* 0x0000000408077c24 */ /* 0x000fe2000f8e0204 */
[----:B------:R-:W-:Y:S01]  /*0150*/  ISETP.NE.OR P1, PT, R3, R8, P0 ;  /* 0x000000080300720c */ /* 0x000fe20000725670 */
[----:B------:R-:W-:-:S12]  /*0160*/  IMAD R5, R9, 0x2, R2 ;  /* 0x0000000209057824 */ /* 0x000fd800078e0202 */
[----:B-1----:R-:W-:Y:S05]  /*0170*/  @P1 BRA `(.L_x_0) ;  /* 0x0000000c00501947 */ /* 0x002fea0003800000 */
[----:B------:R-:W0:Y:S08]  /*0180*/  LDC.64 R6, c[0x0][0x390] ;  /* 0x0000e400ff067b82 */ /* 0x000e300000000a00 */
[----:B------:R-:W1:Y:S01]  /*0190*/  LDC.64 R2, c[0x0][0x398] ;  /* 0x0000e600ff027b82 */ /* 0x000e620000000a00 */
[----:B0-----:R-:W-:-:S05]  /*01a0*/  IMAD.WIDE R6, R0, 0x4, R6 ;  /* 0x0000000400067825 */ /* 0x001fca00078e0206 */
[----:B------:R-:W2:Y:S04]  /*01b0*/  LDG.E R4, desc[UR6][R6.64] ;  /* 0x0000000606047981 */ /* 0x000ea8000c1e1900 */
[----:B------:R0:W5:Y:S01]  /*01c0*/  LDG.E R5, desc[UR6][R6.64+0x4] ;  /* 0x0000040606057981 */ /* 0x000162000c1e1900 */
[----:B------:R-:W-:Y:S01]  /*01d0*/  BSSY.RECONVERGENT B0, `(.L_x_1) ;  /* 0x0000037000007945 */ /* 0x000fe20003800200 */
[----:B-1----:R-:W-:-:S04]  /*01e0*/  IMAD.WIDE R2, R0, 0x4, R2 ;  /* 0x0000000400027825 */ /* 0x002fc800078e0202 */
[----:B------:R-:W-:Y:S01]  /*01f0*/  IMAD.MOV.U32 R0, RZ, RZ, 0x1 ;  /* 0x00000001ff007424 */ /* 0x000fe200078e00ff */
[----:B--2---:R-:W-:-:S13]  /*0200*/  ISETP.NE.AND P0, PT, R4, RZ, PT ;  /* 0x000000ff0400720c */ /* 0x004fda0003f05270 */
[----:B0-----:R-:W-:Y:S05]  /*0210*/  @!P0 BRA `(.L_x_2) ;  /* 0x0000000000c88947 */ /* 0x001fea0003800000 */
[-C--:B------:R-:W-:Y:S02]  /*0220*/  IABS R0, R4.reuse ;  /* 0x0000000400007213 */ /* 0x080fe40000000000 */
[----:B------:R-:W-:Y:S02]  /*0230*/  IABS R10, R4 ;  /* 0x00000004000a7213 */ /* 0x000fe40000000000 */
[----:B------:R-:W0:Y:S02]  /*0240*/  I2F.RP R8, R0 ;  /* 0x0000000000087306 */ /* 0x000e240000209400 */
[----:B------:R-:W-:-:S06]  /*0250*/  IADD3 R10, PT, PT, RZ, -R10, RZ ;  /* 0x8000000aff0a7210 */ /* 0x000fcc0007ffe0ff */
[----:B0-----:R-:W0:Y:S02]  /*0260*/  MUFU.RCP R8, R8 ;  /* 0x0000000800087308 */ /* 0x001e240000001000 */
[----:B0-----:R-:W-:Y:S01]  /*0270*/  VIADD R6, R8, 0xffffffe ;  /* 0x0ffffffe08067836 */ /* 0x001fe20000000000 */
[----:B-----5:R-:W-:-:S05]  /*0280*/  IABS R8, R5 ;  /* 0x0000000500087213 */ /* 0x020fca0000000000 */
[----:B------:R0:W1:Y:S02]  /*0290*/  F2I.FTZ.U32.TRUNC.NTZ R7, R6 ;  /* 0x0000000600077305 */ /* 0x000064000021f000 */
[----:B0-----:R-:W-:Y:S02]  /*02a0*/  IMAD.MOV.U32 R6, RZ, RZ, RZ ;  /* 0x000000ffff067224 */ /* 0x001fe400078e00ff */
[----:B-1----:R-:W-:-:S04]  /*02b0*/  IMAD.MOV R9, RZ, RZ, -R7 ;  /* 0x000000ffff097224 */ /* 0x002fc800078e0a07 */
[----:B------:R-:W-:-:S04]  /*02c0*/  IMAD R9, R9, R0, RZ ;  /* 0x0000000009097224 */ /* 0x000fc800078e02ff */
[----:B------:R-:W-:-:S04]  /*02d0*/  IMAD.HI.U32 R7, R7, R9, R6 ;  /* 0x0000000907077227 */ /* 0x000fc800078e0006 */
[----:B------:R-:W-:Y:S02]  /*02e0*/  IMAD.MOV.U32 R9, RZ, RZ, R10 ;  /* 0x000000ffff097224 */ /* 0x000fe400078e000a */
[----:B------:R-:W-:-:S04]  /*02f0*/  IMAD.HI.U32 R7, R7, R8, RZ ;  /* 0x0000000807077227 */ /* 0x000fc800078e00ff */
[----:B------:R-:W-:-:S05]  /*0300*/  IMAD R7, R7, R9, R8 ;  /* 0x0000000907077224 */ /* 0x000fca00078e0208 */
[----:B------:R-:W-:-:S13]  /*0310*/  ISETP.GT.U32.AND P0, PT, R0, R7, PT ;  /* 0x000000070000720c */ /* 0x000fda0003f04070 */
[----:B------:R-:W-:Y:S01]  /*0320*/  @!P0 IMAD.IADD R7, R7, 0x1, -R0 ;  /* 0x0000000107078824 */ /* 0x000fe200078e0a00 */
[----:B------:R-:W-:-:S04]  /*0330*/  ISETP.NE.AND P0, PT, R4, RZ, PT ;  /* 0x000000ff0400720c */ /* 0x000fc80003f05270 */
[----:B------:R-:W-:-:S13]  /*0340*/  ISETP.GT.U32.AND P1, PT, R0, R7, PT ;  /* 0x000000070000720c */ /* 0x000fda0003f24070 */
[----:B------:R-:W-:Y:S01]  /*0350*/  @!P1 IMAD.IADD R7, R7, 0x1, -R0 ;  /* 0x0000000107079824 */ /* 0x000fe200078e0a00 */
[----:B------:R-:W-:-:S04]  /*0360*/  @!P0 LOP3.LUT R7, RZ, R0, RZ, 0x33, !PT ;  /* 0x00000000ff078212 */ /* 0x000fc800078e33ff */
[----:B------:R-:W-:-:S13]  /*0370*/  ISETP.GE.AND P0, PT, R7, 0x1, PT ;  /* 0x000000010700780c */ /* 0x000fda0003f06270 */
[----:B------:R-:W-:Y:S05]  /*0380*/  @!P0 BRA `(.L_x_2) ;  /* 0x00000000006c8947 */ /* 0x000fea0003800000 */
[----:B------:R-:W-:-:S07]  /*0390*/  IMAD.MOV.U32 R8, RZ, RZ, R7 ;  /* 0x000000ffff087224 */ /* 0x000fce00078e0007 */
.L_x_3:
[-C--:B------:R-:W-:Y:S02]  /*03a0*/  IABS R10, R8.reuse ;  /* 0x00000008000a7213 */ /* 0x080fe40000000000 */
[----:B------:R-:W-:Y:S02]  /*03b0*/  IABS R13, R8 ;  /* 0x00000008000d7213 */ /* 0x000fe40000000000 */
[----:B------:R-:W0:Y:S01]  /*03c0*/  I2F.RP R9, R10 ;  /* 0x0000000a00097306 */ /* 0x000e220000209400 */
[----:B------:R-:W-:Y:S02]  /*03d0*/  IABS R12, R0 ;  /* 0x00000000000c7213 */ /* 0x000fe40000000000 */
[----:B------:R-:W-:Y:S01]  /*03e0*/  ISETP.GE.AND P2, PT, R0, RZ, PT ;  /* 0x000000ff0000720c */ /* 0x000fe20003f46270 */
[----:B------:R-:W-:-:S04]  /*03f0*/  IMAD.MOV.U32 R0, RZ, RZ, R8 ;  /* 0x000000ffff007224 */ /* 0x000fc800078e0008 */
[----:B0-----:R-:W0:Y:S02]  /*0400*/  MUFU.RCP R9, R9 ;  /* 0x0000000900097308 */ /* 0x001e240000001000 */
[----:B0-----:R-:W-:Y:S01]  /*0410*/  IADD3 R6, PT, PT, R9, 0xffffffe, RZ ;  /* 0x0ffffffe09067810 */ /* 0x001fe20007ffe0ff */
[----:B------:R-:W-:-:S05]  /*0420*/  IMAD.MOV R9, RZ, RZ, -R13 ;  /* 0x000000ffff097224 */ /* 0x000fca00078e0a0d */
[----:B------:R0:W1:Y:S02]  /*0430*/  F2I.FTZ.U32.TRUNC.NTZ R7, R6 ;  /* 0x0000000600077305 */ /* 0x000064000021f000 */
[----:B0-----:R-:W-:Y:S02]  /*0440*/  IMAD.MOV.U32 R6, RZ, RZ, RZ ;  /* 0x000000ffff067224 */ /* 0x001fe400078e00ff */
[----:B-1----:R-:W-:-:S04]  /*0450*/  IMAD.MOV R11, RZ, RZ, -R7 ;  /* 0x000000ffff0b7224 */ /* 0x002fc800078e0a07 */
[----:B------:R-:W-:-:S04]  /*0460*/  IMAD R11, R11, R10, RZ ;  /* 0x0000000a0b0b7224 */ /* 0x000fc800078e02ff */
[----:B------:R-:W-:-:S06]  /*0470*/  IMAD.HI.U32 R7, R7, R11, R6 ;  /* 0x0000000b07077227 */ /* 0x000fcc00078e0006 */
[----:B------:R-:W-:-:S04]  /*0480*/  IMAD.HI.U32 R7, R7, R12, RZ ;  /* 0x0000000c07077227 */ /* 0x000fc800078e00ff */
[----:B------:R-:W-:-:S05]  /*0490*/  IMAD R7, R7, R9, R12 ;  /* 0x0000000907077224 */ /* 0x000fca00078e020c */
[----:B------:R-:W-:-:S13]  /*04a0*/  ISETP.GT.U32.AND P0, PT, R10, R7, PT ;  /* 0x000000070a00720c */ /* 0x000fda0003f04070 */
[----:B------:R-:W-:Y:S01]  /*04b0*/  @!P0 IMAD.IADD R7, R7, 0x1, -R10 ;  /* 0x0000000107078824 */ /* 0x000fe200078e0a0a */
[----:B------:R-:W-:-:S04]  /*04c0*/  ISETP.NE.AND P0, PT, R8, RZ, PT ;  /* 0x000000ff0800720c */ /* 0x000fc80003f05270 */
[----:B------:R-:W-:-:S13]  /*04d0*/  ISETP.GT.U32.AND P1, PT, R10, R7, PT ;  /* 0x000000070a00720c */ /* 0x000fda0003f24070 */
[----:B------:R-:W-:-:S05]  /*04e0*/  @!P1 IMAD.IADD R7, R7, 0x1, -R10 ;  /* 0x0000000107079824 */ /* 0x000fca00078e0a0a */
[----:B------:R-:W-:Y:S02]  /*04f0*/  @!P2 IADD3 R7, PT, PT, -R7, RZ, RZ ;  /* 0x000000ff0707a210 */ /* 0x000fe40007ffe1ff */
[----:B------:R-:W-:-:S04]  /*0500*/  @!P0 LOP3.LUT R7, RZ, R8, RZ, 0x33, !PT ;  /* 0x00000008ff078212 */ /* 0x000fc800078e33ff */
[----:B------:R-:W-:Y:S01]  /*0510*/  ISETP.GT.AND P0, PT, R7, RZ, PT ;  /* 0x000000ff0700720c */ /* 0x000fe20003f04270 */
[----:B------:R-:W-:-:S12]  /*0520*/  IMAD.MOV.U32 R8, RZ, RZ, R7 ;  /* 0x000000ffff087224 */ /* 0x000fd800078e0007 */
[----:B------:R-:W-:Y:S05]  /*0530*/  @P0 BRA `(.L_x_3) ;  /* 0xfffffffc00980947 */ /* 0x000fea000383ffff */
.L_x_2:
[----:B------:R-:W-:Y:S05]  /*0540*/  BSYNC.RECONVERGENT B0 ;  /* 0x0000000000007941 */ /* 0x000fea0003800200 */
.L_x_1:
[----:B------:R-:W-:Y:S01]  /*0550*/  IABS R11, R0 ;  /* 0x00000000000b7213 */ /* 0x000fe20000000000 */
[----:B------:R-:W-:Y:S01]  /*0560*/  BSSY.RECONVERGENT B0, `(.L_x_4) ;  /* 0x0000060000007945 */ /* 0x000fe20003800200 */
[----:B-----5:R-:W-:Y:S02]  /*0570*/  IABS R13, R5 ;  /* 0x00000005000d7213 */ /* 0x020fe40000000000 */
[----:B------:R-:W0:Y:S01]  /*0580*/  I2F.RP R8, R11 ;  /* 0x0000000b00087306 */ /* 0x000e220000209400 */
[----:B------:R-:W-:Y:S02]  /*0590*/  IABS R12, R4 ;  /* 0x00000004000c7213 */ /* 0x000fe40000000000 */
[----:B------:R-:W-:-:S04]  /*05a0*/  LOP3.LUT R5, R5, R0, RZ, 0x3c, !PT ;  /* 0x0000000005057212 */ /* 0x000fc800078e3cff */
[----:B------:R-:W-:Y:S01]  /*05b0*/  ISETP.GE.AND P2, PT, R5, RZ, PT ;  /* 0x000000ff0500720c */ /* 0x000fe20003f46270 */
[----:B0-----:R-:W0:Y:S02]  /*05c0*/  MUFU.RCP R8, R8 ;  /* 0x0000000800087308 */ /* 0x001e240000001000 */
[----:B0-----:R-:W-:-:S06]  /*05d0*/  VIADD R6, R8, 0xffffffe ;  /* 0x0ffffffe08067836 */ /* 0x001fcc0000000000 */
[----:B------:R0:W1:Y:S02]  /*05e0*/  F2I.FTZ.U32.TRUNC.NTZ R7, R6 ;  /* 0x0000000600077305 */ /* 0x000064000021f000 */
[----:B0-----:R-:W-:Y:S02]  /*05f0*/  IMAD.MOV.U32 R6, RZ, RZ, RZ ;  /* 0x000000ffff067224 */ /* 0x001fe400078e00ff */
[----:B-1----:R-:W-:-:S04]  /*0600*/  IMAD.MOV R10, RZ, RZ, -R7 ;  /* 0x000000ffff0a7224 */ /* 0x002fc800078e0a07 */
[----:B------:R-:W-:Y:S01]  /*0610*/  IMAD R9, R10, R11, RZ ;  /* 0x0000000b0a097224 */ /* 0x000fe200078e02ff */
[----:B------:R-:W-:-:S03]  /*0620*/  IABS R10, R0 ;  /* 0x00000000000a7213 */ /* 0x000fc60000000000 */
[----:B------:R-:W-:Y:S01]  /*0630*/  IMAD.HI.U32 R7, R7, R9, R6 ;  /* 0x0000000907077227 */ /* 0x000fe200078e0006 */
[----:B------:R-:W-:-:S05]  /*0640*/  IADD3 R10, PT, PT, RZ, -R10, RZ ;  /* 0x8000000aff0a7210 */ /* 0x000fca0007ffe0ff */
[----:B------:R-:W-:-:S04]  /*0650*/  IMAD.HI.U32 R6, R7, R13, RZ ;  /* 0x0000000d07067227 */ /* 0x000fc800078e00ff */
[----:B------:R-:W-:Y:S02]  /*0660*/  IMAD R8, R6, R10, R13 ;  /* 0x0000000a06087224 */ /* 0x000fe400078e020d */
[----:B------:R-:W-:Y:S01]  /*0670*/  IMAD.HI.U32 R9, R7, R12, RZ ;  /* 0x0000000c07097227 */ /* 0x000fe200078e00ff */
[----:B------:R-:W-:Y:S02]  /*0680*/  LOP3.LUT R7, RZ, R0, RZ, 0x33, !PT ;  /* 0x00000000ff077212 */ /* 0x000fe400078e33ff */
[----:B------:R-:W-:Y:S01]  /*0690*/  ISETP.GT.U32.AND P1, PT, R11, R8, PT ;  /* 0x000000080b00720c */ /* 0x000fe20003f24070 */
[----:B------:R-:W-:-:S05]  /*06a0*/  IMAD R10, R9, R10, R12 ;  /* 0x0000000a090a7224 */ /* 0x000fca00078e020c */
[----:B------:R-:W-:-:S07]  /*06b0*/  ISETP.GT.U32.AND P4, PT, R11, R10, PT ;  /* 0x0000000a0b00720c */ /* 0x000fce0003f84070 */
[--C-:B------:R-:W-:Y:S02]  /*06c0*/  @!P1 IMAD.IADD R8, R8, 0x1, -R11.reuse ;  /* 0x0000000108089824 */ /* 0x100fe400078e0a0b */
[----:B------:R-:W-:Y:S01]  /*06d0*/  @!P1 VIADD R6, R6, 0x1 ;  /* 0x0000000106069836 */ /* 0x000fe20000000000 */
[----:B------:R-:W-:Y:S02]  /*06e0*/  ISETP.NE.AND P1, PT, R0, RZ, PT ;  /* 0x000000ff0000720c */ /* 0x000fe40003f25270 */
[-C--:B------:R-:W-:Y:S01]  /*06f0*/  ISETP.GE.U32.AND P0, PT, R8, R11.reuse, PT ;  /* 0x0000000b0800720c */ /* 0x080fe20003f06070 */
[----:B------:R-:W-:Y:S01]  /*0700*/  @!P4 IMAD.IADD R10, R10, 0x1, -R11 ;  /* 0x000000010a0ac824 */ /* 0x000fe200078e0a0b */
[----:B------:R-:W-:Y:S02]  /*0710*/  LOP3.LUT R0, R4, R0, RZ, 0x3c, !PT ;  /* 0x0000000004007212 */ /* 0x000fe400078e3cff */
[----:B------:R-:W-:Y:S02]  /*0720*/  @!P4 IADD3 R9, PT, PT, R9, 0x1, RZ ;  /* 0x000000010909c810 */ /* 0x000fe40007ffe0ff */
[----:B------:R-:W-:-:S07]  /*0730*/  ISETP.GE.U32.AND P3, PT, R10, R11, PT ;  /* 0x0000000b0a00720c */ /* 0x000fce0003f66070 */
[----:B------:R-:W-:-:S04]  /*0740*/  @P0 VIADD R6, R6, 0x1 ;  /* 0x0000000106060836 */ /* 0x000fc80000000000 */
[----:B------:R-:W-:Y:S01]  /*0750*/  @!P2 IMAD.MOV R6, RZ, RZ, -R6 ;  /* 0x000000ffff06a224 */ /* 0x000fe200078e0a06 */
[----:B------:R-:W-:Y:S01]  /*0760*/  ISETP.GE.AND P2, PT, R0, RZ, PT ;  /* 0x000000ff0000720c */ /* 0x000fe20003f46270 */
[----:B------:R-:W-:-:S03]  /*0770*/  @P3 VIADD R9, R9, 0x1 ;  /* 0x0000000109093836 */ /* 0x000fc60000000000 */
[----:B------:R-:W-:-:S04]  /*0780*/  SEL R5, R7, R6, !P1 ;  /* 0x0000000607057207 */ /* 0x000fc80004800000 */
[----:B------:R-:W-:-:S04]  /*0790*/  ISETP.GE.AND P0, PT, R5, RZ, PT ;  /* 0x000000ff0500720c */ /* 0x000fc80003f06270 */
[----:B------:R-:W-:Y:S01]  /*07a0*/  ISETP.GT.OR P0, PT, R4, -0x1, !P0 ;  /* 0xffffffff0400780c */ /* 0x000fe20004704670 */
[----:B------:R-:W-:Y:S01]  /*07b0*/  @!P2 IMAD.MOV R9, RZ, RZ, -R9 ;  /* 0x000000ffff09a224 */ /* 0x000fe200078e0a09 */
[----:B------:R-:W-:-:S04]  /*07c0*/  LOP3.LUT R4, R5, R4, RZ, 0xc0, !PT ;  /* 0x0000000405047212 */ /* 0x000fc800078ec0ff */
[----:B------:R-:W-:Y:S01]  /*07d0*/  ISETP.GE.AND P0, PT, R4, RZ, P0 ;  /* 0x000000ff0400720c */ /* 0x000fe20000706270 */
[----:B------:R-:W-:Y:S01]  /*07e0*/  IMAD.MOV.U32 R4, RZ, RZ, 0x1 ;  /* 0x00000001ff047424 */ /* 0x000fe200078e00ff */
[----:B------:R-:W-:-:S11]  /*07f0*/  SEL R0, R7, R9, !P1 ;  /* 0x0000000907007207 */ /* 0x000fd60004800000 */
[----:B------:R-:W-:Y:S02]  /*0800*/  @!P0 IMAD.MOV R0, RZ, RZ, -R0 ;  /* 0x000000ffff008224 */ /* 0x000fe400078e0a00 */
[----:B------:R-:W-:-:S03]  /*0810*/  @!P0 IMAD.MOV R5, RZ, RZ, -R5 ;  /* 0x000000ffff058224 */ /* 0x000fc600078e0a05 */
[----:B------:R-:W-:-:S13]  /*0820*/  ISETP.NE.AND P1, PT, R0, RZ, PT ;  /* 0x000000ff0000720c */ /* 0x000fda0003f25270 */
[----:B------:R-:W-:Y:S05]  /*0830*/  @!P1 BRA `(.L_x_5) ;  /* 0x0000000000c89947 */ /* 0x000fea0003800000 */
[-C--:B------:R-:W-:Y:S02]  /*0840*/  IABS R4, R0.reuse ;  /* 0x0000000000047213 */ /* 0x080fe40000000000 */
[----:B------:R-:W-:Y:S02]  /*0850*/  IABS R10, R0 ;  /* 0x00000000000a7213 */ /* 0x000fe40000000000 */
[----:B------:R-:W0:Y:S03]  /*0860*/  I2F.RP R8, R4 ;  /* 0x0000000400087306 */ /* 0x000e260000209400 */
[----:B------:R-:W-:-:S05]  /*0870*/  IMAD.MOV R10, RZ, RZ, -R10 ;  /* 0x000000ffff0a7224 */ /* 0x000fca00078e0a0a */
[----:B0-----:R-:W0:Y:S02]  /*0880*/  MUFU.RCP R8, R8 ;  /* 0x0000000800087308 */ /* 0x001e240000001000 */
[----:B0-----:R-:W-:Y:S02]  /*0890*/  IADD3 R6, PT, PT, R8, 0xffffffe, RZ ;  /* 0x0ffffffe08067810 */ /* 0x001fe40007ffe0ff */
[----:B------:R-:W-:-:S04]  /*08a0*/  IABS R8, R5 ;  /* 0x0000000500087213 */ /* 0x000fc80000000000 */
        /* <DEDUP_REMOVED lines=12> */
[-C--:B------:R-:W-:Y:S02]  /*0970*/  @!P1 IADD3 R7, PT, PT, R7, -R4.reuse, RZ ;  /* 0x8000000407079210 */ /* 0x080fe40007ffe0ff */
[----:B------:R-:W-:-:S04]  /*0980*/  @!P0 LOP3.LUT R7, RZ, R4, RZ, 0x33, !PT ;  /* 0x00000004ff078212 */ /* 0x000fc800078e33ff */
[----:B------:R-:W-:-:S13]  /*0990*/  ISETP.GE.AND P0, PT, R7, 0x1, PT ;  /* 0x000000010700780c */ /* 0x000fda0003f06270 */
[----:B------:R-:W-:Y:S05]  /*09a0*/  @!P0 BRA `(.L_x_5) ;  /* 0x00000000006c8947 */ /* 0x000fea0003800000 */
[----:B------:R-:W-:-:S07]  /*09b0*/  IMAD.MOV.U32 R8, RZ, RZ, R7 ;  /* 0x000000ffff087224 */ /* 0x000fce00078e0007 */
.L_x_6:
[-C--:B------:R-:W-:Y:S02]  /*09c0*/  IABS R10, R8.reuse ;  /* 0x00000008000a7213 */ /* 0x080fe40000000000 */
[----:B------:R-:W-:Y:S02]  /*09d0*/  IABS R13, R8 ;  /* 0x00000008000d7213 */ /* 0x000fe40000000000 */
[----:B------:R-:W0:Y:S01]  /*09e0*/  I2F.RP R9, R10 ;  /* 0x0000000a00097306 */ /* 0x000e220000209400 */
[----:B------:R-:W-:Y:S02]  /*09f0*/  IABS R12, R4 ;  /* 0x00000004000c7213 */ /* 0x000fe40000000000 */
[----:B------:R-:W-:Y:S01]  /*0a00*/  ISETP.GE.AND P2, PT, R4, RZ, PT ;  /* 0x000000ff0400720c */ /* 0x000fe20003f46270 */
[----:B------:R-:W-:-:S04]  /*0a10*/  IMAD.MOV.U32 R4, RZ, RZ, R8 ;  /* 0x000000ffff047224 */ /* 0x000fc800078e0008 */
[----:B0-----:R-:W0:Y:S02]  /*0a20*/  MUFU.RCP R9, R9 ;  /* 0x0000000900097308 */ /* 0x001e240000001000 */
[----:B0-----:R-:W-:Y:S02]  /*0a30*/  VIADD R6, R9, 0xffffffe ;  /* 0x0ffffffe09067836 */ /* 0x001fe40000000000 */
[----:B------:R-:W-:-:S04]  /*0a40*/  IMAD.MOV R9, RZ, RZ, -R13 ;  /* 0x000000ffff097224 */ /* 0x000fc800078e0a0d */
        /* <DEDUP_REMOVED lines=8> */
[----:B------:R-:W-:Y:S02]  /*0ad0*/  @!P0 IADD3 R7, PT, PT, R7, -R10, RZ ;  /* 0x8000000a07078210 */ /* 0x000fe40007ffe0ff */
[----:B------:R-:W-:Y:S02]  /*0ae0*/  ISETP.NE.AND P0, PT, R8, RZ, PT ;  /* 0x000000ff0800720c */ /* 0x000fe40003f05270 */
[----:B------:R-:W-:-:S13]  /*0af0*/  ISETP.GT.U32.AND P1, PT, R10, R7, PT ;  /* 0x000000070a00720c */ /* 0x000fda0003f24070 */
[----:B------:R-:W-:-:S04]  /*0b00*/  @!P1 IMAD.IADD R7, R7, 0x1, -R10 ;  /* 0x0000000107079824 */ /* 0x000fc800078e0a0a */
[----:B------:R-:W-:Y:S01]  /*0b10*/  @!P2 IMAD.MOV R7, RZ, RZ, -R7 ;  /* 0x000000ffff07a224 */ /* 0x000fe200078e0a07 */
[----:B------:R-:W-:-:S04]  /*0b20*/  @!P0 LOP3.LUT R7, RZ, R8, RZ, 0x33, !PT ;  /* 0x00000008ff078212 */ /* 0x000fc800078e33ff */
[----:B------:R-:W-:Y:S01]  /*0b30*/  ISETP.GT.AND P0, PT, R7, RZ, PT ;  /* 0x000000ff0700720c */ /* 0x000fe20003f04270 */
[----:B------:R-:W-:-:S12]  /*0b40*/  IMAD.MOV.U32 R8, RZ, RZ, R7 ;  /* 0x000000ffff087224 */ /* 0x000fd800078e0007 */
[----:B------:R-:W-:Y:S05]  /*0b50*/  @P0 BRA `(.L_x_6) ;  /* 0xfffffffc00980947 */ /* 0x000fea000383ffff */
.L_x_5:
[----:B------:R-:W-:Y:S05]  /*0b60*/  BSYNC.RECONVERGENT B0 ;  /* 0x0000000000007941 */ /* 0x000fea0003800200 */
.L_x_4:
[-C--:B------:R-:W-:Y:S01]  /*0b70*/  IABS R10, R4.reuse ;  /* 0x00000004000a7213 */ /* 0x080fe20000000000 */
[----:B------:R-:W-:Y:S01]  /*0b80*/  BSSY.RECONVERGENT B0, `(.L_x_7) ;  /* 0x000002e000007945 */ /* 0x000fe20003800200 */
[-C--:B------:R-:W-:Y:S02]  /*0b90*/  IABS R11, R4.reuse ;  /* 0x00000004000b7213 */ /* 0x080fe40000000000 */
[----:B------:R-:W0:Y:S01]  /*0ba0*/  I2F.RP R8, R10 ;  /* 0x0000000a00087306 */ /* 0x000e220000209400 */
[----:B------:R-:W-:Y:S02]  /*0bb0*/  IABS R12, R5 ;  /* 0x00000005000c7213 */ /* 0x000fe40000000000 */
[----:B------:R-:W-:-:S04]  /*0bc0*/  LOP3.LUT R5, R5, R4, RZ, 0x3c, !PT ;  /* 0x0000000405057212 */ /* 0x000fc800078e3cff */
[----:B------:R-:W-:Y:S02]  /*0bd0*/  ISETP.GE.AND P1, PT, R5, RZ, PT ;  /* 0x000000ff0500720c */ /* 0x000fe40003f26270 */
[----:B------:R-:W-:-:S04]  /*0be0*/  LOP3.LUT R5, R0, R4, RZ, 0x3c, !PT ;  /* 0x0000000400057212 */ /* 0x000fc800078e3cff */
[----:B------:R-:W-:Y:S01]  /*0bf0*/  ISETP.GE.AND P4, PT, R5, RZ, PT ;  /* 0x000000ff0500720c */ /* 0x000fe20003f86270 */
[----:B0-----:R-:W0:Y:S01]  /*0c00*/  MUFU.RCP R8, R8 ;  /* 0x0000000800087308 */ /* 0x001e220000001000 */
[----:B------:R-:W-:Y:S01]  /*0c10*/  LOP3.LUT R5, RZ, R4, RZ, 0x33, !PT ;  /* 0x00000004ff057212 */ /* 0x000fe200078e33ff */
[----:B0-----:R-:W-:-:S06]  /*0c20*/  VIADD R6, R8, 0xffffffe ;  /* 0x0ffffffe08067836 */ /* 0x001fcc0000000000 */
[----:B------:R0:W1:Y:S02]  /*0c30*/  F2I.FTZ.U32.TRUNC.NTZ R7, R6 ;  /* 0x0000000600077305 */ /* 0x000064000021f000 */
[----:B0-----:R-:W-:Y:S01]  /*0c40*/  IMAD.MOV.U32 R6, RZ, RZ, RZ ;  /* 0x000000ffff067224 */ /* 0x001fe200078e00ff */
[----:B-1----:R-:W-:-:S05]  /*0c50*/  IADD3 R9, PT, PT, RZ, -R7, RZ ;  /* 0x80000007ff097210 */ /* 0x002fca0007ffe0ff */
[----:B------:R-:W-:-:S04]  /*0c60*/  IMAD R9, R9, R10, RZ ;  /* 0x0000000a09097224 */ /* 0x000fc800078e02ff */
[----:B------:R-:W-:-:S04]  /*0c70*/  IMAD.HI.U32 R7, R7, R9, R6 ;  /* 0x0000000907077227 */ /* 0x000fc800078e0006 */
[----:B------:R-:W-:Y:S01]  /*0c80*/  IMAD.MOV R9, RZ, RZ, -R11 ;  /* 0x000000ffff097224 */ /* 0x000fe200078e0a0b */
[----:B------:R-:W-:Y:S01]  /*0c90*/  IABS R11, R0 ;  /* 0x00000000000b7213 */ /* 0x000fe20000000000 */
[----:B------:R-:W-:-:S04]  /*0ca0*/  IMAD.HI.U32 R6, R7, R12, RZ ;  /* 0x0000000c07067227 */ /* 0x000fc800078e00ff */
[----:B------:R-:W-:Y:S02]  /*0cb0*/  IMAD R8, R6, R9, R12 ;  /* 0x0000000906087224 */ /* 0x000fe400078e020c */
[----:B------:R-:W-:-:S03]  /*0cc0*/  IMAD.MOV.U32 R12, RZ, RZ, R11 ;  /* 0x000000ffff0c7224 */ /* 0x000fc600078e000b */
[----:B------:R-:W-:Y:S01]  /*0cd0*/  ISETP.GT.U32.AND P2, PT, R10, R8, PT ;  /* 0x000000080a00720c */ /* 0x000fe20003f44070 */
[----:B------:R-:W-:-:S04]  /*0ce0*/  IMAD.HI.U32 R7, R7, R12, RZ ;  /* 0x0000000c07077227 */ /* 0x000fc800078e00ff */
[----:B------:R-:W-:-:S05]  /*0cf0*/  IMAD R9, R7, R9, R12 ;  /* 0x0000000907097224 */ /* 0x000fca00078e020c */
[----:B------:R-:W-:-:S03]  /*0d00*/  ISETP.GT.U32.AND P0, PT, R10, R9, PT ;  /* 0x000000090a00720c */ /* 0x000fc60003f04070 */
[----:B------:R-:W-:Y:S01]  /*0d10*/  @!P2 IMAD.IADD R8, R8, 0x1, -R10 ;  /* 0x000000010808a824 */ /* 0x000fe200078e0a0a */
[----:B------:R-:W-:-:S04]  /*0d20*/  @!P2 IADD3 R6, PT, PT, R6, 0x1, RZ ;  /* 0x000000010606a810 */ /* 0x000fc80007ffe0ff */
[----:B------:R-:W-:-:S05]  /*0d30*/  ISETP.GE.U32.AND P3, PT, R8, R10, PT ;  /* 0x0000000a0800720c */ /* 0x000fca0003f66070 */
[----:B------:R-:W-:Y:S02]  /*0d40*/  @!P0 IMAD.IADD R9, R9, 0x1, -R10 ;  /* 0x0000000109098824 */ /* 0x000fe400078e0a0a */
[----:B------:R-:W-:-:S03]  /*0d50*/  @!P0 VIADD R7, R7, 0x1 ;  /* 0x0000000107078836 */ /* 0x000fc60000000000 */
[----:B------:R-:W-:-:S03]  /*0d60*/  ISETP.GE.U32.AND P2, PT, R9, R10, PT ;  /* 0x0000000a0900720c */ /* 0x000fc60003f46070 */
[----:B------:R-:W-:Y:S01]  /*0d70*/  @P3 VIADD R6, R6, 0x1 ;  /* 0x0000000106063836 */ /* 0x000fe20000000000 */
[----:B------:R-:W-:-:S03]  /*0d80*/  ISETP.NE.AND P3, PT, R4, RZ, PT ;  /* 0x000000ff0400720c */ /* 0x000fc60003f65270 */
[----:B------:R-:W-:-:S05]  /*0d90*/  @!P1 IMAD.MOV R6, RZ, RZ, -R6 ;  /* 0x000000ffff069224 */ /* 0x000fca00078e0a06 */
[----:B------:R-:W-:Y:S01]  /*0da0*/  SEL R9, R5, R6, !P3 ;  /* 0x0000000605097207 */ /* 0x000fe20005800000 */
[----:B------:R-:W-:-:S03]  /*0db0*/  @P2 VIADD R7, R7, 0x1 ;  /* 0x0000000107072836 */ /* 0x000fc60000000000 */
[----:B------:R-:W-:Y:S01]  /*0dc0*/  LOP3.LUT R4, R9, R0, RZ, 0xc0, !PT ;  /* 0x0000000009047212 */ /* 0x000fe200078ec0ff */
[----:B------:R-:W-:Y:S01]  /*0dd0*/  @!P4 IMAD.MOV R7, RZ, RZ, -R7 ;  /* 0x000000ffff07c224 */ /* 0x000fe200078e0a07 */
[----:B------:R0:W-:Y:S02]  /*0de0*/  STG.E desc[UR6][R2.64], R9 ;  /* 0x0000000902007986 */ /* 0x0001e4000c101906 */
[----:B------:R-:W-:Y:S02]  /*0df0*/  ISETP.GE.AND P0, PT, R4, RZ, PT ;  /* 0x000000ff0400720c */ /* 0x000fe40003f06270 */
[----:B------:R-:W-:-:S05]  /*0e00*/  SEL R7, R5, R7, !P3 ;  /* 0x0000000705077207 */ /* 0x000fca0005800000 */
[----:B------:R0:W-:Y:S06]  /*0e10*/  STG.E desc[UR6][R2.64+0x4], R7 ;  /* 0x0000040702007986 */ /* 0x0001ec000c101906 */
[----:B------:R-:W-:Y:S05]  /*0e20*/  @!P0 BRA `(.L_x_8) ;  /* 0x00000000000c8947 */ /* 0x000fea0003800000 */
[----:B------:R-:W-:-:S04]  /*0e30*/  ISETP.GE.AND P0, PT, R9, RZ, PT ;  /* 0x000000ff0900720c */ /* 0x000fc80003f06270 */
[----:B------:R-:W-:-:S13]  /*0e40*/  ISETP.GT.OR P0, PT, R0, -0x1, !P0 ;  /* 0xffffffff0000780c */ /* 0x000fda0004704670 */
[----:B------:R-:W-:Y:S05]  /*0e50*/  @P0 EXIT ;  /* 0x000000000000094d */ /* 0x000fea0003800000 */
.L_x_8:
[----:B------:R-:W-:Y:S05]  /*0e60*/  BSYNC.RECONVERGENT B0 ;  /* 0x0000000000007941 */ /* 0x000fea0003800200 */
.L_x_7:
[----:B------:R-:W-:Y:S01]  /*0e70*/  IADD3 R5, PT, PT, -R9, RZ, RZ ;  /* 0x000000ff09057210 */ /* 0x000fe20007ffe1ff */
[----:B0-----:R-:W-:-:S04]  /*0e80*/  IMAD.MOV R7, RZ, RZ, -R7 ;  /* 0x000000ffff077224 */ /* 0x001fc800078e0a07 */
[----:B------:R-:W-:Y:S04]  /*0e90*/  STG.E desc[UR6][R2.64], R5 ;  /* 0x0000000502007986 */ /* 0x000fe8000c101906 */
[----:B------:R-:W-:Y:S01]  /*0ea0*/  STG.E desc[UR6][R2.64+0x4], R7 ;  /* 0x0000040702007986 */ /* 0x000fe2000c101906 */
[----:B------:R-:W-:Y:S05]  /*0eb0*/  EXIT ;  /* 0x000000000000794d */ /* 0x000fea0003800000 */
.L_x_0:
[----:B------:R-:W-:Y:S01]  /*0ec0*/  ISETP.NE.AND P1, PT, R3, R8, PT ;  /* 0x000000080300720c */ /* 0x000fe20003f25270 */
[----:B------:R-:W-:-:S04]  /*0ed0*/  IMAD.SHL.U32 R3, R9, 0x2, RZ ;  /* 0x0000000209037824 */ /* 0x000fc800078e00ff */
[----:B------:R-:W-:-:S08]  /*0ee0*/  IMAD R4, R8, UR4, R3 ;  /* 0x0000000408047c24 */ /* 0x000fd0000f8e0203 */
[----:B------:R-:W-:Y:S05]  /*0ef0*/  @P1 BRA `(.L_x_9) ;  /* 0x0000000c00701947 */ /* 0x000fea0003800000 */
[----:B------:R-:W0:Y:S08]  /*0f00*/  LDC.64 R8, c[0x0][0x390] ;  /* 0x0000e400ff087b82 */ /* 0x000e300000000a00 */
[----:B------:R-:W1:Y:S01]  /*0f10*/  LDC.64 R2, c[0x0][0x398] ;  /* 0x0000e600ff027b82 */ /* 0x000e620000000a00 */
[----:B0-----:R-:W-:-:S04]  /*0f20*/  IMAD.WIDE R10, R0, 0x4, R8 ;  /* 0x00000004000a7825 */ /* 0x001fc800078e0208 */
[----:B------:R-:W-:Y:S01]  /*0f30*/  IMAD.WIDE R8, R4, 0x4, R8 ;  /* 0x0000000404087825 */ /* 0x000fe200078e0208 */
[----:B------:R-:W2:Y:S04]  /*0f40*/  LDG.E R5, desc[UR6][R10.64] ;  /* 0x000000060a057981 */ /* 0x000ea8000c1e1900 */
[----:B------:R-:W3:Y:S04]  /*0f50*/  LDG.E R4, desc[UR6][R10.64+0x4] ;  /* 0x000004060a047981 */ /* 0x000ee8000c1e1900 */
[----:B------:R-:W3:Y:S04]  /*0f60*/  LDG.E R7, desc[UR6][R8.64] ;  /* 0x0000000608077981 */ /* 0x000ee8000c1e1900 */
[----:B------:R-:W2:Y:S01]  /*0f70*/  LDG.E R6, desc[UR6][R8.64+0x4] ;  /* 0x0000040608067981 */ /* 0x000ea2000c1e1900 */
[----:B------:R-:W-:Y:S01]  /*0f80*/  BSSY.RECONVERGENT B0, `(.L_x_10) ;  /* 0x000003b000007945 */ /* 0x000fe20003800200 */
[----:B-1----:R-:W-:-:S04]  /*0f90*/  IMAD.WIDE R2, R0, 0x4, R2 ;  /* 0x0000000400027825 */ /* 0x002fc800078e0202 */
[----:B---3--:R-:W-:-:S05]  /*0fa0*/  IMAD R4, R4, R7, RZ ;  /* 0x0000000704047224 */ /* 0x008fca00078e02ff */
[----:B------:R-:W-:Y:S01]  /*0fb0*/  ISETP.NE.AND P0, PT, R4, RZ, PT ;  /* 0x000000ff0400720c */ /* 0x000fe20003f05270 */
[----:B--2---:R-:W-:Y:S02]  /*0fc0*/  IMAD R0, R5, R6, RZ ;  /* 0x0000000605007224 */ /* 0x004fe400078e02ff */
[----:B------:R-:W-:-:S10]  /*0fd0*/  IMAD.MOV.U32 R7, RZ, RZ, 0x1 ;  /* 0x00000001ff077424 */ /* 0x000fd400078e00ff */
[----:B------:R-:W-:Y:S05]  /*0fe0*/  @!P0 BRA `(.L_x_11) ;  /* 0x0000000000d08947 */ /* 0x000fea0003800000 */
[-C--:B------:R-:W-:Y:S02]  /*0ff0*/  IABS R7, R4.reuse ;  /* 0x0000000400077213 */ /* 0x080fe40000000000 */
[----:B------:R-:W-:Y:S02]  /*1000*/  IABS R10, R4 ;  /* 0x00000004000a7213 */ /* 0x000fe40000000000 */
[----:B------:R-:W0:Y:S08]  /*1010*/  I2F.RP R5, R7 ;  /* 0x0000000700057306 */ /* 0x000e300000209400 */
[----:B0-----:R-:W0:Y:S02]  /*1020*/  MUFU.RCP R5, R5 ;  /* 0x0000000500057308 */ /* 0x001e240000001000 */
[----:B0-----:R-:W-:Y:S01]  /*1030*/  VIADD R8, R5, 0xffffffe ;  /* 0x0ffffffe05087836 */ /* 0x001fe20000000000 */
[----:B------:R-:W-:-:S05]  /*1040*/  IADD3 R5, PT, PT, RZ, -R10, RZ ;  /* 0x8000000aff057210 */ /* 0x000fca0007ffe0ff */
[----:B------:R0:W1:Y:S02]  /*1050*/  F2I.FTZ.U32.TRUNC.NTZ R9, R8 ;  /* 0x0000000800097305 */ /* 0x000064000021f000 */
[----:B0-----:R-:W-:Y:S02]  /*1060*/  IMAD.MOV.U32 R8, RZ, RZ, RZ ;  /* 0x000000ffff087224 */ /* 0x001fe400078e00ff */
[----:B-1----:R-:W-:-:S04]  /*1070*/  IMAD.MOV R6, RZ, RZ, -R9 ;  /* 0x000000ffff067224 */ /* 0x002fc800078e0a09 */
[----:B------:R-:W-:Y:S01]  /*1080*/  IMAD R11, R6, R7, RZ ;  /* 0x00000007060b7224 */ /* 0x000fe200078e02ff */
[----:B------:R-:W-:-:S03]  /*1090*/  IABS R6, R0 ;  /* 0x0000000000067213 */ /* 0x000fc60000000000 */
[----:B------:R-:W-:-:S06]  /*10a0*/  IMAD.HI.U32 R9, R9, R11, R8 ;  /* 0x0000000b09097227 */ /* 0x000fcc00078e0008 */
        /* <DEDUP_REMOVED lines=10> */
[----:B------:R-:W-:Y:S02]  /*1150*/  IMAD.MOV.U32 R5, RZ, RZ, R6 ;  /* 0x000000ffff057224 */ /* 0x000fe400078e0006 */
[----:B------:R-:W-:-:S07]  /*1160*/  IMAD.MOV.U32 R8, RZ, RZ, R7 ;  /* 0x000000ffff087224 */ /* 0x000fce00078e0007 */
.L_x_12:
[-C--:B------:R-:W-:Y:S02]  /*1170*/  IABS R10, R5.reuse ;  /* 0x00000005000a7213 */ /* 0x080fe40000000000 */
[----:B------:R-:W-:Y:S02]  /*1180*/  IABS R13, R5 ;  /* 0x00000005000d7213 */ /* 0x000fe40000000000 */
[----:B------:R-:W0:Y:S01]  /*1190*/  I2F.RP R9, R10 ;  /* 0x0000000a00097306 */ /* 0x000e220000209400 */
[----:B------:R-:W-:Y:S02]  /*11a0*/  IABS R12, R8 ;  /* 0x00000008000c7213 */ /* 0x000fe40000000000 */
[----:B------:R-:W-:-:S05]  /*11b0*/  ISETP.GE.AND P2, PT, R8, RZ, PT ;  /* 0x000000ff0800720c */ /* 0x000fca0003f46270 */
        /* <DEDUP_REMOVED lines=15> */
[----:B------:R-:W-:Y:S01]  /*12b0*/  MOV R6, R7 ;  /* 0x0000000700067202 */ /* 0x000fe20000000f00 */
[----:B------:R-:W-:-:S04]  /*12c0*/  IMAD.MOV.U32 R7, RZ, RZ, R5 ;  /* 0x000000ffff077224 */ /* 0x000fc800078e0005 */
[----:B------:R-:W-:Y:S01]  /*12d0*/  @!P2 IMAD.MOV R6, RZ, RZ, -R6 ;  /* 0x000000ffff06a224 */ /* 0x000fe200078e0a06 */
[----:B------:R-:W-:Y:S01]  /*12e0*/  @!P0 LOP3.LUT R6, RZ, R5, RZ, 0x33, !PT ;  /* 0x00000005ff068212 */ /* 0x000fe200078e33ff */
[----:B------:R-:W-:-:S03]  /*12f0*/  IMAD.MOV.U32 R8, RZ, RZ, R7 ;  /* 0x000000ffff087224 */ /* 0x000fc600078e0007 */
[----:B------:R-:W-:Y:S01]  /*1300*/  ISETP.GT.AND P0, PT, R6, RZ, PT ;  /* 0x000000ff0600720c */ /* 0x000fe20003f04270 */
[----:B------:R-:W-:-:S12]  /*1310*/  IMAD.MOV.U32 R5, RZ, RZ, R6 ;  /* 0x000000ffff057224 */ /* 0x000fd800078e0006 */
[----:B------:R-:W-:Y:S05]  /*1320*/  @P0 BRA `(.L_x_12) ;  /* 0xfffffffc00900947 */ /* 0x000fea000383ffff */
.L_x_11:
[----:B------:R-:W-:Y:S05]  /*1330*/  BSYNC.RECONVERGENT B0 ;  /* 0x0000000000007941 */ /* 0x000fea0003800200 */
.L_x_10:
[-C--:B------:R-:W-:Y:S01]  /*1340*/  IABS R11, R7.reuse ;  /* 0x00000007000b7213 */ /* 0x080fe20000000000 */
[----:B------:R-:W-:Y:S01]  /*1350*/  BSSY.RECONVERGENT B0, `(.L_x_13) ;  /* 0x0000061000007945 */ /* 0x000fe20003800200 */
[----:B------:R-:W-:Y:S02]  /*1360*/  IABS R10, R0 ;  /* 0x00000000000a7213 */ /* 0x000fe40000000000 */
[----:B------:R-:W0:Y:S01]  /*1370*/  I2F.RP R5, R11 ;  /* 0x0000000b00057306 */ /* 0x000e220000209400 */
[-C--:B------:R-:W-:Y:S02]  /*1380*/  IABS R12, R7.reuse ;  /* 0x00000007000c7213 */ /* 0x080fe40000000000 */
[----:B------:R-:W-:-:S04]  /*1390*/  LOP3.LUT R0, R0, R7, RZ, 0x3c, !PT ;  /* 0x0000000700007212 */ /* 0x000fc800078e3cff */
[----:B------:R-:W-:Y:S02]  /*13a0*/  ISETP.GE.AND P2, PT, R0, RZ, PT ;  /* 0x000000ff0000720c */ /* 0x000fe40003f46270 */
[----:B------:R-:W-:Y:S01]  /*13b0*/  LOP3.LUT R0, RZ, R7, RZ, 0x33, !PT ;  /* 0x00000007ff007212 */ /* 0x000fe200078e33ff */
[----:B0-----:R-:W0:Y:S02]  /*13c0*/  MUFU.RCP R5, R5 ;  /* 0x0000000500057308 */ /* 0x001e240000001000 */
[----:B0-----:R-:W-:-:S06]  /*13d0*/  VIADD R8, R5, 0xffffffe ;  /* 0x0ffffffe05087836 */ /* 0x001fcc0000000000 */
[----:B------:R0:W1:Y:S02]  /*13e0*/  F2I.FTZ.U32.TRUNC.NTZ R9, R8 ;  /* 0x0000000800097305 */ /* 0x000064000021f000 */
[----:B0-----:R-:W-:Y:S01]  /*13f0*/  IMAD.MOV.U32 R8, RZ, RZ, RZ ;  /* 0x000000ffff087224 */ /* 0x001fe200078e00ff */
[----:B-1----:R-:W-:-:S05]  /*1400*/  IADD3 R6, PT, PT, RZ, -R9, RZ ;  /* 0x80000009ff067210 */ /* 0x002fca0007ffe0ff */
[----:B------:R-:W-:Y:S02]  /*1410*/  IMAD R13, R6, R11, RZ ;  /* 0x0000000b060d7224 */ /* 0x000fe400078e02ff */
[----:B------:R-:W-:Y:S02]  /*1420*/  IMAD.MOV.U32 R6, RZ, RZ, R10 ;  /* 0x000000ffff067224 */ /* 0x000fe400078e000a */
[----:B------:R-:W-:Y:S01]  /*1430*/  IMAD.HI.U32 R9, R9, R13, R8 ;  /* 0x0000000d09097227 */ /* 0x000fe200078e0008 */
[----:B------:R-:W-:-:S03]  /*1440*/  IABS R8, R4 ;  /* 0x0000000400087213 */ /* 0x000fc60000000000 */
[----:B------:R-:W-:Y:S02]  /*1450*/  IMAD.MOV R10, RZ, RZ, -R12 ;  /* 0x000000ffff0a7224 */ /* 0x000fe400078e0a0c */
[----:B------:R-:W-:-:S04]  /*1460*/  IMAD.HI.U32 R5, R9, R6, RZ ;  /* 0x0000000609057227 */ /* 0x000fc800078e00ff */
[----:B------:R-:W-:Y:S02]  /*1470*/  IMAD R6, R5, R10, R6 ;  /* 0x0000000a05067224 */ /* 0x000fe400078e0206 */
[----:B------:R-:W-:-:S03]  /*1480*/  IMAD.HI.U32 R9, R9, R8, RZ ;  /* 0x0000000809097227 */ /* 0x000fc600078e00ff */
[----:B------:R-:W-:Y:S01]  /*1490*/  ISETP.GT.U32.AND P1, PT, R11, R6, PT ;  /* 0x000000060b00720c */ /* 0x000fe20003f24070 */
[----:B------:R-:W-:-:S05]  /*14a0*/  IMAD R8, R9, R10, R8 ;  /* 0x0000000a09087224 */ /* 0x000fca00078e0208 */
[----:B------:R-:W-:-:S07]  /*14b0*/  ISETP.GT.U32.AND P4, PT, R11, R8, PT ;  /* 0x000000080b00720c */ /* 0x000fce0003f84070 */
[--C-:B------:R-:W-:Y:S02]  /*14c0*/  @!P1 IMAD.IADD R6, R6, 0x1, -R11.reuse ;  /* 0x0000000106069824 */ /* 0x100fe400078e0a0b */
[----:B------:R-:W-:Y:S01]  /*14d0*/  @!P1 VIADD R5, R5, 0x1 ;  /* 0x0000000105059836 */ /* 0x000fe20000000000 */
[----:B------:R-:W-:Y:S02]  /*14e0*/  ISETP.NE.AND P1, PT, R7, RZ, PT ;  /* 0x000000ff0700720c */ /* 0x000fe40003f25270 */
[----:B------:R-:W-:Y:S01]  /*14f0*/  ISETP.GE.U32.AND P0, PT, R6, R11, PT ;  /* 0x0000000b0600720c */ /* 0x000fe20003f06070 */
[----:B------:R-:W-:Y:S01]  /*1500*/  @!P4 IMAD.IADD R8, R8, 0x1, -R11 ;  /* 0x000000010808c824 */ /* 0x000fe200078e0a0b */
[----:B------:R-:W-:Y:S01]  /*1510*/  LOP3.LUT R7, R4, R7, RZ, 0x3c, !PT ;  /* 0x0000000704077212 */ /* 0x000fe200078e3cff */
[----:B------:R-:W-:-:S03]  /*1520*/  @!P4 VIADD R9, R9, 0x1 ;  /* 0x000000010909c836 */ /* 0x000fc60000000000 */
[----:B------:R-:W-:-:S07]  /*1530*/  ISETP.GE.U32.AND P3, PT, R8, R11, PT ;  /* 0x0000000b0800720c */ /* 0x000fce0003f66070 */
[----:B------:R-:W-:-:S05]  /*1540*/  @P0 IADD3 R5, PT, PT, R5, 0x1, RZ ;  /* 0x0000000105050810 */ /* 0x000fca0007ffe0ff */
        /* <DEDUP_REMOVED lines=11> */
[----:B------:R-:W-:Y:S01]  /*1600*/  @!P0 IADD3 R0, PT, PT, -R0, RZ, RZ ;  /* 0x000000ff00008210 */ /* 0x000fe20007ffe1ff */
        /* <DEDUP_REMOVED lines=8> */
[----:B0-----:R-:W-:Y:S01]  /*1690*/  VIADD R6, R8, 0xffffffe ;  /* 0x0ffffffe08067836 */ /* 0x001fe20000000000 */
[----:B------:R-:W-:-:S05]  /*16a0*/  IABS R8, R5 ;  /* 0x0000000500087213 */ /* 0x000fca0000000000 */
[----:B------:R0:W1:Y:S02]  /*16b0*/  F2I.FTZ.U32.TRUNC.NTZ R7, R6 ;  /* 0x0000000600077305 */ /* 0x000064000021f000 */
[----:B0-----:R-:W-:Y:S02]  /*16c0*/  HFMA2 R6, -RZ, RZ, 0, 0 ;  /* 0x00000000ff067431 */ /* 0x001fe400000001ff */
        /* <DEDUP_REMOVED lines=15> */
.L_x_15:
[-C--:B------:R-:W-:Y:S02]  /*17c0*/  IABS R10, R8.reuse ;  /* 0x00000008000a7213 */ /* 0x080fe40000000000 */
[----:B------:R-:W-:Y:S02]  /*17d0*/  IABS R13, R8 ;  /* 0x00000008000d7213 */ /* 0x000fe40000000000 */
[----:B------:R-:W0:Y:S01]  /*17e0*/  I2F.RP R9, R10 ;  /* 0x0000000a00097306 */ /* 0x000e220000209400 */
[----:B------:R-:W-:Y:S02]  /*17f0*/  IABS R12, R4 ;  /* 0x00000004000c7213 */ /* 0x000fe40000000000 */
[----:B------:R-:W-:Y:S02]  /*1800*/  ISETP.GE.AND P2, PT, R4, RZ, PT ;  /* 0x000000ff0400720c */ /* 0x000fe40003f46270 */
[----:B------:R-:W-:-:S03]  /*1810*/  MOV R4, R8 ;  /* 0x0000000800047202 */ /* 0x000fc60000000f00 */
[----:B0-----:R-:W0:Y:S02]  /*1820*/  MUFU.RCP R9, R9 ;  /* 0x0000000900097308 */ /* 0x001e240000001000 */
[----:B0-----:R-:W-:Y:S02]  /*1830*/  VIADD R6, R9, 0xffffffe ;  /* 0x0ffffffe09067836 */ /* 0x001fe40000000000 */
[----:B------:R-:W-:-:S04]  /*1840*/  IMAD.MOV R9, RZ, RZ, -R13 ;  /* 0x000000ffff097224 */ /* 0x000fc800078e0a0d */
[----:B------:R0:W1:Y:S02]  /*1850*/  F2I.FTZ.U32.TRUNC.NTZ R7, R6 ;  /* 0x0000000600077305 */ /* 0x000064000021f000 */
[----:B0-----:R-:W-:Y:S01]  /*1860*/  IMAD.MOV.U32 R6, RZ, RZ, RZ ;  /* 0x000000ffff067224 */ /* 0x001fe200078e00ff */
[----:B-1----:R-:W-:-:S05]  /*1870*/  IADD3 R11, PT, PT, RZ, -R7, RZ ;  /* 0x80000007ff0b7210 */ /* 0x002fca0007ffe0ff */
        /* <DEDUP_REMOVED lines=8> */
[----:B------:R-:W-:-:S04]  /*1900*/  @!P1 IMAD.IADD R7, R7, 0x1, -R10 ;  /* 0x0000000107079824 */ /* 0x000fc800078e0a0a */
[----:B------:R-:W-:Y:S01]  /*1910*/  @!P2 IMAD.MOV R7, RZ, RZ, -R7 ;  /* 0x000000ffff07a224 */ /* 0x000fe200078e0a07 */
[----:B------:R-:W-:-:S04]  /*1920*/  @!P0 LOP3.LUT R7, RZ, R8, RZ, 0x33, !PT ;  /* 0x00000008ff078212 */ /* 0x000fc800078e33ff */
[----:B------:R-:W-:Y:S01]  /*1930*/  ISETP.GT.AND P0, PT, R7, RZ, PT ;  /* 0x000000ff0700720c */ /* 0x000fe20003f04270 */
[----:B------:R-:W-:-:S12]  /*1940*/  IMAD.MOV.U32 R8, RZ, RZ, R7 ;  /* 0x000000ffff087224 */ /* 0x000fd800078e0007 */
[----:B------:R-:W-:Y:S05]  /*1950*/  @P0 BRA `(.L_x_15) ;  /* 0xfffffffc00980947 */ /* 0x000fea000383ffff */
.L_x_14:
[----:B------:R-:W-:Y:S05]  /*1960*/  BSYNC.RECONVERGENT B0 ;  /* 0x0000000000007941 */ /* 0x000fea0003800200 */
.L_x_13:
[-C--:B------:R-:W-:Y:S01]  /*1970*/  IABS R10, R4.reuse ;  /* 0x00000004000a7213 */ /* 0x080fe20000000000 */
[----:B------:R-:W-:Y:S01]  /*1980*/  BSSY.RECONVERGENT B0, `(.L_x_16) ;  /* 0x000002e000007945 */ /* 0x000fe20003800200 */
[----:B------:R-:W-:Y:S02]  /*1990*/  IABS R12, R5 ;  /* 0x00000005000c7213 */ /* 0x000fe40000000000 */
[----:B------:R-:W0:Y:S01]  /*19a0*/  I2F.RP R8, R10 ;  /* 0x0000000a00087306 */ /* 0x000e220000209400 */
[-C--:B------:R-:W-:Y:S02]  /*19b0*/  IABS R11, R4.reuse ;  /* 0x00000004000b7213 */ /* 0x080fe40000000000 */
        /* <DEDUP_REMOVED lines=8> */
[----:B0-----:R-:W-:Y:S02]  /*1a40*/  IMAD.MOV.U32 R6, RZ, RZ, RZ ;  /* 0x000000ffff067224 */ /* 0x001fe400078e00ff */
[----:B-1----:R-:W-:-:S04]  /*1a50*/  IMAD.MOV R9, RZ, RZ, -R7 ;  /* 0x000000ffff097224 */ /* 0x002fc800078e0a07 */
[----:B------:R-:W-:-:S04]  /*1a60*/  IMAD R9, R9, R10, RZ ;  /* 0x0000000a09097224 */ /* 0x000fc800078e02ff */
[----:B------:R-:W-:-:S04]  /*1a70*/  IMAD.HI.U32 R7, R7, R9, R6 ;  /* 0x0000000907077227 */ /* 0x000fc800078e0006 */
[----:B------:R-:W-:Y:S01]  /*1a80*/  IMAD.MOV R9, RZ, RZ, -R11 ;  /* 0x000000ffff097224 */ /* 0x000fe200078e0a0b */
[----:B------:R-:W-:Y:S01]  /*1a90*/  IABS R11, R0 ;  /* 0x00000000000b7213 */ /* 0x000fe20000000000 */
[----:B------:R-:W-:-:S04]  /*1aa0*/  IMAD.HI.U32 R6, R7, R12, RZ ;  /* 0x0000000c07067227 */ /* 0x000fc800078e00ff */
[----:B------:R-:W-:Y:S01]  /*1ab0*/  IMAD R8, R6, R9, R12 ;  /* 0x0000000906087224 */ /* 0x000fe200078e020c */
[----:B------:R-:W-:-:S04]  /*1ac0*/  MOV R12, R11 ;  /* 0x0000000b000c7202 */ /* 0x000fc80000000f00 */
[----:B------:R-:W-:Y:S01]  /*1ad0*/  ISETP.GT.U32.AND P2, PT, R10, R8, PT ;  /* 0x000000080a00720c */ /* 0x000fe20003f44070 */
[----:B------:R-:W-:-:S04]  /*1ae0*/  IMAD.HI.U32 R7, R7, R12, RZ ;  /* 0x0000000c07077227 */ /* 0x000fc800078e00ff */
[----:B------:R-:W-:-:S05]  /*1af0*/  IMAD R9, R7, R9, R12 ;  /* 0x0000000907097224 */ /* 0x000fca00078e020c */
[----:B------:R-:W-:-:S03]  /*1b00*/  ISETP.GT.U32.AND P0, PT, R10, R9, PT ;  /* 0x000000090a00720c */ /* 0x000fc60003f04070 */
[----:B------:R-:W-:Y:S02]  /*1b10*/  @!P2 IMAD.IADD R8, R8, 0x1, -R10 ;  /* 0x000000010808a824 */ /* 0x000fe400078e0a0a */
[----:B------:R-:W-:-:S03]  /*1b20*/  @!P2 VIADD R6, R6, 0x1 ;  /* 0x000000010606a836 */ /* 0x000fc60000000000 */
[----:B------:R-:W-:-:S05]  /*1b30*/  ISETP.GE.U32.AND P3, PT, R8, R10, PT ;  /* 0x0000000a0800720c */ /* 0x000fca0003f66070 */
[----:B------:R-:W-:Y:S02]  /*1b40*/  @!P0 IMAD.IADD R9, R9, 0x1, -R10 ;  /* 0x0000000109098824 */ /* 0x000fe400078e0a0a */
[----:B------:R-:W-:-:S03]  /*1b50*/  @!P0 VIADD R7, R7, 0x1 ;  /* 0x0000000107078836 */ /* 0x000fc60000000000 */
[----:B------:R-:W-:-:S03]  /*1b60*/  ISETP.GE.U32.AND P2, PT, R9, R10, PT ;  /* 0x0000000a0900720c */ /* 0x000fc60003f46070 */
[----:B------:R-:W-:Y:S01]  /*1b70*/  @P3 VIADD R6, R6, 0x1 ;  /* 0x0000000106063836 */ /* 0x000fe20000000000 */
[----:B------:R-:W-:-:S04]  /*1b80*/  ISETP.NE.AND P3, PT, R4, RZ, PT ;  /* 0x000000ff0400720c */ /* 0x000fc80003f65270 */
[----:B------:R-:W-:-:S04]  /*1b90*/  @!P1 IADD3 R6, PT, PT, -R6, RZ, RZ ;  /* 0x000000ff06069210 */ /* 0x000fc80007ffe1ff */
        /* <DEDUP_REMOVED lines=12> */
.L_x_17:
[----:B------:R-:W-:Y:S05]  /*1c60*/  BSYNC.RECONVERGENT B0 ;  /* 0x0000000000007941 */ /* 0x000fea0003800200 */
.L_x_16:
[----:B------:R-:W-:Y:S02]  /*1c70*/  IMAD.MOV R5, RZ, RZ, -R9 ;  /* 0x000000ffff057224 */ /* 0x000fe400078e0a09 */
[----:B0-----:R-:W-:-:S03]  /*1c80*/  IMAD.MOV R7, RZ, RZ, -R7 ;  /* 0x000000ffff077224 */ /* 0x001fc600078e0a07 */
[----:B------:R-:W-:Y:S04]  /*1c90*/  STG.E desc[UR6][R2.64], R5 ;  /* 0x0000000502007986 */ /* 0x000fe8000c101906 */
[----:B------:R-:W-:Y:S01]  /*1ca0*/  STG.E desc[UR6][R2.64+0x4], R7 ;  /* 0x0000040702007986 */ /* 0x000fe2000c101906 */
[----:B------:R-:W-:Y:S05]  /*1cb0*/  EXIT ;  /* 0x000000000000794d */ /* 0x000fea0003800000 */
.L_x_9:
[----:B------:R-:W-:Y:S05]  /*1cc0*/  @P0 BRA `(.L_x_18) ;  /* 0x0000000c005c0947 */ /* 0x000fea0003800000 */
[----:B------:R-:W0:Y:S02]  /*1cd0*/  LDC.64 R2, c[0x0][0x390] ;  /* 0x0000e400ff027b82 */ /* 0x000e240000000a00 */
[----:B0-----:R-:W-:-:S04]  /*1ce0*/  IMAD.WIDE R8, R0, 0x4, R2 ;  /* 0x0000000400087825 */ /* 0x001fc800078e0202 */
[----:B------:R-:W-:Y:S01]  /*1cf0*/  IMAD.WIDE R10, R4, 0x4, R2 ;  /* 0x00000004040a7825 */ /* 0x000fe200078e0202 */
[----:B------:R-:W2:Y:S01]  /*1d00*/  LDG.E R5, desc[UR6][R8.64] ;  /* 0x0000000608057981 */ /* 0x000ea2000c1e1900 */
[----:B------:R-:W0:Y:S03]  /*1d10*/  LDC.64 R2, c[0x0][0x398] ;  /* 0x0000e600ff027b82 */ /* 0x000e260000000a00 */
[----:B------:R-:W3:Y:S04]  /*1d20*/  LDG.E R4, desc[UR6][R8.64+0x4] ;  /* 0x0000040608047981 */ /* 0x000ee8000c1e1900 */
[----:B------:R-:W3:Y:S04]  /*1d30*/  LDG.E R7, desc[UR6][R10.64] ;  /* 0x000000060a077981 */ /* 0x000ee8000c1e1900 */
[----:B------:R-:W2:Y:S01]  /*1d40*/  LDG.E R6, desc[UR6][R10.64+0x4] ;  /* 0x000004060a067981 */ /* 0x000ea2000c1e1900 */
[----:B------:R-:W-:Y:S01]  /*1d50*/  BSSY.RECONVERGENT B0, `(.L_x_19) ;  /* 0x000003b000007945 */ /* 0x000fe20003800200 */
[----:B0-----:R-:W-:-:S04]  /*1d60*/  IMAD.WIDE R2, R0, 0x4, R2 ;  /* 0x0000000400027825 */ /* 0x001fc800078e0202 */
[----:B---3--:R-:W-:-:S05]  /*1d70*/  IMAD R4, R4, R7, RZ ;  /* 0x0000000704047224 */ /* 0x008fca00078e02ff */
[----:B------:R-:W-:Y:S01]  /*1d80*/  ISETP.NE.AND P0, PT, R4, RZ, PT ;  /* 0x000000ff0400720c */ /* 0x000fe20003f05270 */
[----:B------:R-:W-:Y:S02]  /*1d90*/  HFMA2 R7, -RZ, RZ, 0, 5.9604644775390625e-08 ;  /* 0x00000001ff077431 */ /* 0x000fe400000001ff */
[----:B--2---:R-:W-:-:S10]  /*1da0*/  IMAD R0, R5, R6, RZ ;  /* 0x0000000605007224 */ /* 0x004fd400078e02ff */
[----:B------:R-:W-:Y:S05]  /*1db0*/  @!P0 BRA `(.L_x_20) ;  /* 0x0000000000d08947 */ /* 0x000fea0003800000 */
[-C--:B------:R-:W-:Y:S02]  /*1dc0*/  IABS R7, R4.reuse ;  /* 0x0000000400077213 */ /* 0x080fe40000000000 */
[----:B------:R-:W-:Y:S02]  /*1dd0*/  IABS R10, R4 ;  /* 0x00000004000a7213 */ /* 0x000fe40000000000 */
[----:B------:R-:W0:Y:S08]  /*1de0*/  I2F.RP R5, R7 ;  /* 0x0000000700057306 */ /* 0x000e300000209400 */
[----:B0-----:R-:W0:Y:S02]  /*1df0*/  MUFU.RCP R5, R5 ;  /* 0x0000000500057308 */ /* 0x001e240000001000 */
[----:B0-----:R-:W-:-:S02]  /*1e00*/  VIADD R8, R5, 0xffffffe ;  /* 0x0ffffffe05087836 */ /* 0x001fc40000000000 */
[----:B------:R-:W-:-:S04]  /*1e10*/  IMAD.MOV R5, RZ, RZ, -R10 ;  /* 0x000000ffff057224 */ /* 0x000fc800078e0a0a */
        /* <DEDUP_REMOVED lines=9> */
[----:B------:R-:W-:Y:S02]  /*1eb0*/  @!P0 IADD3 R6, PT, PT, R6, -R7, RZ ;  /* 0x8000000706068210 */ /* 0x000fe40007ffe0ff */
[----:B------:R-:W-:Y:S02]  /*1ec0*/  ISETP.NE.AND P0, PT, R4, RZ, PT ;  /* 0x000000ff0400720c */ /* 0x000fe40003f05270 */
[----:B------:R-:W-:-:S13]  /*1ed0*/  ISETP.GT.U32.AND P1, PT, R7, R6, PT ;  /* 0x000000060700720c */ /* 0x000fda0003f24070 */
[----:B------:R-:W-:Y:S01]  /*1ee0*/  @!P1 IMAD.IADD R6, R6, 0x1, -R7 ;  /* 0x0000000106069824 */ /* 0x000fe200078e0a07 */
[----:B------:R-:W-:-:S04]  /*1ef0*/  @!P0 LOP3.LUT R6, RZ, R7, RZ, 0x33, !PT ;  /* 0x00000007ff068212 */ /* 0x000fc800078e33ff */
[----:B------:R-:W-:-:S13]  /*1f00*/  ISETP.GE.AND P0, PT, R6, 0x1, PT ;  /* 0x000000010600780c */ /* 0x000fda0003f06270 */
[----:B------:R-:W-:Y:S05]  /*1f10*/  @!P0 BRA `(.L_x_20) ;  /* 0x0000000000788947 */ /* 0x000fea0003800000 */
[----:B------:R-:W-:Y:S02]  /*1f20*/  IMAD.MOV.U32 R5, RZ, RZ, R6 ;  /* 0x000000ffff057224 */ /* 0x000fe400078e0006 */
[----:B------:R-:W-:-:S07]  /*1f30*/  IMAD.MOV.U32 R8, RZ, RZ, R7 ;  /* 0x000000ffff087224 */ /* 0x000fce00078e0007 */
.L_x_21:
[-C--:B------:R-:W-:Y:S02]  /*1f40*/  IABS R10, R5.reuse ;  /* 0x00000005000a7213 */ /* 0x080fe40000000000 */
[----:B------:R-:W-:Y:S02]  /*1f50*/  IABS R13, R5 ;  /* 0x00000005000d7213 */ /* 0x000fe40000000000 */
[----:B------:R-:W0:Y:S01]  /*1f60*/  I2F.RP R9, R10 ;  /* 0x0000000a00097306 */ /* 0x000e220000209400 */
[----:B------:R-:W-:Y:S02]  /*1f70*/  IABS R12, R8 ;  /* 0x00000008000c7213 */ /* 0x000fe40000000000 */
[----:B------:R-:W-:-:S05]  /*1f80*/  ISETP.GE.AND P2, PT, R8, RZ, PT ;  /* 0x000000ff0800720c */ /* 0x000fca0003f46270 */
        /* <DEDUP_REMOVED lines=23> */
.L_x_20:
[----:B------:R-:W-:Y:S05]  /*2100*/  BSYNC.RECONVERGENT B0 ;  /* 0x0000000000007941 */ /* 0x000fea0003800200 */
.L_x_19:
        /* <DEDUP_REMOVED lines=9> */
[----:B0-----:R-:W-:-:S06]  /*21a0*/  IADD3 R8, PT, PT, R5, 0xffffffe, RZ ;  /* 0x0ffffffe05087810 */ /* 0x001fcc0007ffe0ff */
[----:B------:R0:W1:Y:S02]  /*21b0*/  F2I.FTZ.U32.TRUNC.NTZ R9, R8 ;  /* 0x0000000800097305 */ /* 0x000064000021f000 */
[----:B0-----:R-:W-:Y:S02]  /*21c0*/  IMAD.MOV.U32 R8, RZ, RZ, RZ ;  /* 0x000000ffff087224 */ /* 0x001fe400078e00ff */
[----:B-1----:R-:W-:-:S04]  /*21d0*/  IMAD.MOV R6, RZ, RZ, -R9 ;  /* 0x000000ffff067224 */ /* 0x002fc800078e0a09 */
        /* <DEDUP_REMOVED lines=11> */
[-C--:B------:R-:W-:Y:S01]  /*2290*/  @!P1 IADD3 R6, PT, PT, R6, -R11.reuse, RZ ;  /* 0x8000000b06069210 */ /* 0x080fe20007ffe0ff */
[----:B------:R-:W-:Y:S01]  /*22a0*/  @!P1 VIADD R5, R5, 0x1 ;  /* 0x0000000105059836 */ /* 0x000fe20000000000 */
[----:B------:R-:W-:Y:S02]  /*22b0*/  ISETP.NE.AND P1, PT, R7, RZ, PT ;  /* 0x000000ff0700720c */ /* 0x000fe40003f25270 */
[----:B------:R-:W-:Y:S02]  /*22c0*/  ISETP.GE.U32.AND P0, PT, R6, R11, PT ;  /* 0x0000000b0600720c */ /* 0x000fe40003f06070 */
[----:B------:R-:W-:Y:S01]  /*22d0*/  @!P4 IMAD.IADD R8, R8, 0x1, -R11 ;  /* 0x000000010808c824 */ /* 0x000fe200078e0a0b */
[----:B------:R-:W-:Y:S02]  /*22e0*/  LOP3.LUT R7, R4, R7, RZ, 0x3c, !PT ;  /* 0x0000000704077212 */ /* 0x000fe400078e3cff */
[----:B------:R-:W-:Y:S02]  /*22f0*/  @!P4 IADD3 R9, PT, PT, R9, 0x1, RZ ;  /* 0x000000010909c810 */ /* 0x000fe40007ffe0ff */
[----:B------:R-:W-:-:S06]  /*2300*/  ISETP.GE.U32.AND P3, PT, R8, R11, PT ;  /* 0x0000000b0800720c */ /* 0x000fcc0003f66070 */
[----:B------:R-:W-:-:S04]  /*2310*/  @P0 VIADD R5, R5, 0x1 ;  /* 0x0000000105050836 */ /* 0x000fc80000000000 */
[----:B------:R-:W-:Y:S01]  /*2320*/  @!P2 IMAD.MOV R5, RZ, RZ, -R5 ;  /* 0x000000ffff05a224 */ /* 0x000fe200078e0a05 */
[----:B------:R-:W-:Y:S02]  /*2330*/  ISETP.GE.AND P2, PT, R7, RZ, PT ;  /* 0x000000ff0700720c */ /* 0x000fe40003f46270 */
[----:B------:R-:W-:Y:S02]  /*2340*/  @P3 VIADD R9, R9, 0x1 ;  /* 0x0000000109093836 */ /* 0x000fe40000000000 */
        /* <DEDUP_REMOVED lines=8> */
[----:B------:R-:W-:Y:S01]  /*23d0*/  @!P0 IMAD.MOV R0, RZ, RZ, -R0 ;  /* 0x000000ffff008224 */ /* 0x000fe200078e0a00 */
[----:B------:R-:W-:-:S04]  /*23e0*/  @!P0 IADD3 R5, PT, PT, -R5, RZ, RZ ;  /* 0x000000ff05058210 */ /* 0x000fc80007ffe1ff */
        /* <DEDUP_REMOVED lines=10> */
[----:B0-----:R-:W-:Y:S02]  /*2490*/  IMAD.MOV.U32 R6, RZ, RZ, RZ ;  /* 0x000000ffff067224 */ /* 0x001fe400078e00ff */
[----:B-1----:R-:W-:-:S04]  /*24a0*/  IMAD.MOV R9, RZ, RZ, -R7 ;  /* 0x000000ffff097224 */ /* 0x002fc800078e0a07 */
[----:B------:R-:W-:-:S04]  /*24b0*/  IMAD R9, R9, R4, RZ ;  /* 0x0000000409097224 */ /* 0x000fc800078e02ff */
[----:B------:R-:W-:Y:S01]  /*24c0*/  IMAD.HI.U32 R7, R7, R9, R6 ;  /* 0x0000000907077227 */ /* 0x000fe200078e0006 */
[----:B------:R-:W-:-:S05]  /*24d0*/  MOV R9, R10 ;  /* 0x0000000a00097202 */ /* 0x000fca0000000f00 */
        /* <DEDUP_REMOVED lines=11> */
.L_x_24:
        /* <DEDUP_REMOVED lines=26> */
.L_x_23:
[----:B------:R-:W-:Y:S05]  /*2730*/  BSYNC.RECONVERGENT B0 ;  /* 0x0000000000007941 */ /* 0x000fea0003800200 */
.L_x_22:
[-C--:B------:R-:W-:Y:S02]  /*2740*/  IABS R10, R4.reuse ;  /* 0x00000004000a7213 */ /* 0x080fe40000000000 */
[----:B------:R-:W-:Y:S02]  /*2750*/  IABS R12, R5 ;  /* 0x00000005000c7213 */ /* 0x000fe40000000000 */
[----:B------:R-:W0:Y:S01]  /*2760*/  I2F.RP R8, R10 ;  /* 0x0000000a00087306 */ /* 0x000e220000209400 */
[-C--:B------:R-:W-:Y:S02]  /*2770*/  IABS R11, R4.reuse ;  /* 0x00000004000b7213 */ /* 0x080fe40000000000 */
[----:B------:R-:W-:-:S03]  /*2780*/  LOP3.LUT R5, R5, R4, RZ, 0x3c, !PT ;  /* 0x0000000405057212 */ /* 0x000fc600078e3cff */
[----:B------:R-:W-:Y:S01]  /*2790*/  IMAD.MOV R11, RZ, RZ, -R11 ;  /* 0x000000ffff0b7224 */ /* 0x000fe200078e0a0b */
[----:B------:R-:W-:Y:S02]  /*27a0*/  ISETP.GE.AND P2, PT, R5, RZ, PT ;  /* 0x000000ff0500720c */ /* 0x000fe40003f46270 */
[----:B------:R-:W-:Y:S01]  /*27b0*/  LOP3.LUT R5, RZ, R4, RZ, 0x33, !PT ;  /* 0x00000004ff057212 */ /* 0x000fe200078e33ff */
[----:B0-----:R-:W0:Y:S02]  /*27c0*/  MUFU.RCP R8, R8 ;  /* 0x0000000800087308 */ /* 0x001e240000001000 */
[----:B0-----:R-:W-:-:S06]  /*27d0*/  VIADD R6, R8, 0xffffffe ;  /* 0x0ffffffe08067836 */ /* 0x001fcc0000000000 */
[----:B------:R0:W1:Y:S02]  /*27e0*/  F2I.FTZ.U32.TRUNC.NTZ R7, R6 ;  /* 0x0000000600077305 */ /* 0x000064000021f000 */
[----:B0-----:R-:W-:Y:S02]  /*27f0*/  HFMA2 R6, -RZ, RZ, 0, 0 ;  /* 0x00000000ff067431 */ /* 0x001fe400000001ff */
[----:B-1----:R-:W-:-:S04]  /*2800*/  IMAD.MOV R9, RZ, RZ, -R7 ;  /* 0x000000ffff097224 */ /* 0x002fc800078e0a07 */
[----:B------:R-:W-:-:S04]  /*2810*/  IMAD R9, R9, R10, RZ ;  /* 0x0000000a09097224 */ /* 0x000fc800078e02ff */
[----:B------:R-:W-:-:S06]  /*2820*/  IMAD.HI.U32 R7, R7, R9, R6 ;  /* 0x0000000907077227 */ /* 0x000fcc00078e0006 */
[----:B------:R-:W-:-:S04]  /*2830*/  IMAD.HI.U32 R6, R7, R12, RZ ;  /* 0x0000000c07067227 */ /* 0x000fc800078e00ff */
[----:B------:R-:W-:Y:S01]  /*2840*/  IMAD R8, R6, R11, R12 ;  /* 0x0000000b06087224 */ /* 0x000fe200078e020c */
[----:B------:R-:W-:-:S04]  /*2850*/  IABS R12, R0 ;  /* 0x00000000000c7213 */ /* 0x000fc80000000000 */
[----:B------:R-:W-:Y:S01]  /*2860*/  ISETP.GT.U32.AND P1, PT, R10, R8, PT ;  /* 0x000000080a00720c */ /* 0x000fe20003f24070 */
[----:B------:R-:W-:-:S04]  /*2870*/  IMAD.HI.U32 R9, R7, R12, RZ ;  /* 0x0000000c07097227 */ /* 0x000fc800078e00ff */
[----:B------:R-:W-:-:S05]  /*2880*/  IMAD R7, R9, R11, R12 ;  /* 0x0000000b09077224 */ /* 0x000fca00078e020c */
[----:B------:R-:W-:-:S03]  /*2890*/  ISETP.GT.U32.AND P4, PT, R10, R7, PT ;  /* 0x000000070a00720c */ /* 0x000fc60003f84070 */
[----:B------:R-:W-:Y:S02]  /*28a0*/  @!P1 IMAD.IADD R8, R8, 0x1, -R10 ;  /* 0x0000000108089824 */ /* 0x000fe400078e0a0a */
[----:B------:R-:W-:Y:S01]  /*28b0*/  @!P1 VIADD R6, R6, 0x1 ;  /* 0x0000000106069836 */ /* 0x000fe20000000000 */
[----:B------:R-:W-:Y:S02]  /*28c0*/  ISETP.NE.AND P1, PT, R4, RZ, PT ;  /* 0x000000ff0400720c */ /* 0x000fe40003f25270 */
[----:B------:R-:W-:Y:S02]  /*28d0*/  ISETP.GE.U32.AND P0, PT, R8, R10, PT ;  /* 0x0000000a0800720c */ /* 0x000fe40003f06070 */
[----:B------:R-:W-:-:S03]  /*28e0*/  LOP3.LUT R4, R0, R4, RZ, 0x3c, !PT ;  /* 0x0000000400047212 */ /* 0x000fc600078e3cff */
[----:B------:R-:W-:Y:S01]  /*28f0*/  @!P4 IADD3 R7, PT, PT, R7, -R10, RZ ;  /* 0x8000000a0707c210 */ /* 0x000fe20007ffe0ff */
[----:B------:R-:W-:-:S03]  /*2900*/  @!P4 VIADD R9, R9, 0x1 ;  /* 0x000000010909c836 */ /* 0x000fc60000000000 */
[----:B------:R-:W-:-:S04]  /*2910*/  ISETP.GE.U32.AND P3, PT, R7, R10, PT ;  /* 0x0000000a0700720c */ /* 0x000fc80003f66070 */
[----:B------:R-:W-:-:S04]  /*2920*/  @P0 VIADD R6, R6, 0x1 ;  /* 0x0000000106060836 */ /* 0x000fc80000000000 */
[----:B------:R-:W-:Y:S01]  /*2930*/  @!P2 IMAD.MOV R6, RZ, RZ, -R6 ;  /* 0x000000ffff06a224 */ /* 0x000fe200078e0a06 */
[----:B------:R-:W-:-:S04]  /*2940*/  ISETP.GE.AND P2, PT, R4, RZ, PT ;  /* 0x000000ff0400720c */ /* 0x000fc80003f46270 */
[----:B------:R-:W-:Y:S01]  /*2950*/  SEL R7, R5, R6, !P1 ;  /* 0x0000000605077207 */ /* 0x000fe20004800000 */
[----:B------:R-:W-:-:S03]  /*2960*/  @P3 VIADD R9, R9, 0x1 ;  /* 0x0000000109093836 */ /* 0x000fc60000000000 */
[----:B------:R-:W-:-:S04]  /*2970*/  ISETP.GE.AND P0, PT, R7, RZ, PT ;  /* 0x000000ff0700720c */ /* 0x000fc80003f06270 */
[----:B------:R-:W-:Y:S01]  /*2980*/  ISETP.GT.OR P0, PT, R0, -0x1, !P0 ;  /* 0xffffffff0000780c */ /* 0x000fe20004704670 */
[----:B------:R-:W-:Y:S01]  /*2990*/  @!P2 IMAD.MOV R9, RZ, RZ, -R9 ;  /* 0x000000ffff09a224 */ /* 0x000fe200078e0a09 */
[----:B------:R-:W-:-:S04]  /*29a0*/  LOP3.LUT R0, R7, R0, RZ, 0xc0, !PT ;  /* 0x0000000007007212 */ /* 0x000fc800078ec0ff */
[----:B------:R-:W-:Y:S02]  /*29b0*/  ISETP.GE.AND P0, PT, R0, RZ, P0 ;  /* 0x000000ff0000720c */ /* 0x000fe40000706270 */
[----:B------:R-:W-:-:S05]  /*29c0*/  SEL R9, R5, R9, !P1 ;  /* 0x0000000905097207 */ /* 0x000fca0004800000 */
[----:B------:R-:W-:Y:S06]  /*29d0*/  STG.E desc[UR6][R2.64+0x4], R9 ;  /* 0x0000040902007986 */ /* 0x000fec000c101906 */
[----:B------:R-:W-:Y:S01]  /*29e0*/  @!P0 IADD3 R7, PT, PT, -R7, RZ, RZ ;  /* 0x000000ff07078210 */ /* 0x000fe20007ffe1ff */
[----:B------:R-:W-:-:S04]  /*29f0*/  @!P0 IMAD.MOV R5, RZ, RZ, -R9 ;  /* 0x000000ffff058224 */ /* 0x000fc800078e0a09 */
[----:B------:R-:W-:Y:S01]  /*2a00*/  IMAD.MOV R7, RZ, RZ, -R7 ;  /* 0x000000ffff077224 */ /* 0x000fe200078e0a07 */
[----:B------:R-:W-:Y:S04]  /*2a10*/  @!P0 STG.E desc[UR6][R2.64+0x4], R5 ;  /* 0x0000040502008986 */ /* 0x000fe8000c101906 */
[----:B------:R-:W-:Y:S01]  /*2a20*/  STG.E desc[UR6][R2.64], R7 ;  /* 0x0000000702007986 */ /* 0x000fe2000c101906 */
[----:B------:R-:W-:Y:S05]  /*2a30*/  EXIT ;  /* 0x000000000000794d */ /* 0x000fea0003800000 */
.L_x_18:
[----:B------:R-:W0:Y:S02]  /*2a40*/  LDC.64 R8, c[0x0][0x390] ;  /* 0x0000e400ff087b82 */ /* 0x000e240000000a00 */
[----:B0-----:R-:W-:-:S04]  /*2a50*/  IMAD.WIDE R6, R7, 0x4, R8 ;  /* 0x0000000407067825 */ /* 0x001fc800078e0208 */
[----:B------:R-:W-:Y:S01]  /*2a60*/  IMAD.WIDE R8, R5, 0x4, R8 ;  /* 0x0000000405087825 */ /* 0x000fe200078e0208 */
[----:B------:R-:W2:Y:S04]  /*2a70*/  LDG.E R2, desc[UR6][R6.64+0x4] ;  /* 0x0000040606027981 */ /* 0x000ea8000c1e1900 */
[----:B------:R-:W2:Y:S04]  /*2a80*/  LDG.E R5, desc[UR6][R8.64+0x4] ;  /* 0x0000040608057981 */ /* 0x000ea8000c1e1900 */
[----:B------:R-:W3:Y:S04]  /*2a90*/  LDG.E R3, desc[UR6][R6.64] ;  /* 0x0000000606037981 */ /* 0x000ee8000c1e1900 */
[----:B------:R-:W3:Y:S01]  /*2aa0*/  LDG.E R10, desc[UR6][R8.64] ;  /* 0x00000006080a7981 */ /* 0x000ee2000c1e1900 */
[----:B------:R-:W-:Y:S01]  /*2ab0*/  BSSY.RECONVERGENT B0, `(.L_x_25) ;  /* 0x0000038000007945 */ /* 0x000fe20003800200 */
[----:B--2---:R-:W-:-:S02]  /*2ac0*/  IMAD R2, R2, R5, RZ ;  /* 0x0000000502027224 */ /* 0x004fc400078e02ff */
[----:B------:R-:W-:-:S03]  /*2ad0*/  IMAD.MOV.U32 R5, RZ, RZ, 0x1 ;  /* 0x00000001ff057424 */ /* 0x000fc600078e00ff */
[----:B------:R-:W-:Y:S01]  /*2ae0*/  ISETP.NE.AND P0, PT, R2, RZ, PT ;  /* 0x000000ff0200720c */ /* 0x000fe20003f05270 */
[----:B---3--:R-:W-:-:S12]  /*2af0*/  IMAD R3, R3, R10, RZ ;  /* 0x0000000a03037224 */ /* 0x008fd800078e02ff */
        /* <DEDUP_REMOVED lines=9> */
[----:B0-----:R-:W-:Y:S01]  /*2b90*/  IMAD.MOV.U32 R6, RZ, RZ, RZ ;  /* 0x000000ffff067224 */ /* 0x001fe200078e00ff */
[----:B-1----:R-:W-:-:S05]  /*2ba0*/  IADD3 R10, PT, PT, RZ, -R7, RZ ;  /* 0x80000007ff0a7210 */ /* 0x002fca0007ffe0ff */
        /* <DEDUP_REMOVED lines=14> */
.L_x_27:
        /* <DEDUP_REMOVED lines=10> */
[----:B0-----:R-:W-:Y:S01]  /*2d30*/  MOV R6, RZ ;  /* 0x000000ff00067202 */ /* 0x001fe20000000f00 */
        /* <DEDUP_REMOVED lines=12> */
[----:B------:R-:W-:Y:S02]  /*2e00*/  ISETP.GT.AND P0, PT, R7, RZ, PT ;  /* 0x000000ff0700720c */ /* 0x000fe40003f04270 */
[----:B------:R-:W-:-:S11]  /*2e10*/  MOV R8, R7 ;  /* 0x0000000700087202 */ /* 0x000fd60000000f00 */
[----:B------:R-:W-:Y:S05]  /*2e20*/  @P0 BRA `(.L_x_27) ;  /* 0xfffffffc00980947 */ /* 0x000fea000383ffff */
.L_x_26:
[----:B------:R-:W-:Y:S05]  /*2e30*/  BSYNC.RECONVERGENT B0 ;  /* 0x0000000000007941 */ /* 0x000fea0003800200 */
.L_x_25:
[----:B------:R-:W-:Y:S02]  /*2e40*/  IABS R9, R5 ;  /* 0x0000000500097213 */ /* 0x000fe40000000000 */
[----:B------:R-:W-:Y:S02]  /*2e50*/  IABS R12, R3 ;  /* 0x00000003000c7213 */ /* 0x000fe40000000000 */
[----:B------:R-:W0:Y:S01]  /*2e60*/  I2F.RP R8, R9 ;  /* 0x0000000900087306 */ /* 0x000e220000209400 */
[-C--:B------:R-:W-:Y:S02]  /*2e70*/  IABS R13, R5.reuse ;  /* 0x00000005000d7213 */ /* 0x080fe40000000000 */
[----:B------:R-:W-:-:S04]  /*2e80*/  LOP3.LUT R3, R3, R5, RZ, 0x3c, !PT ;  /* 0x0000000503037212 */ /* 0x000fc800078e3cff */
[----:B------:R-:W-:Y:S01]  /*2e90*/  ISETP.GE.AND P2, PT, R3, RZ, PT ;  /* 0x000000ff0300720c */ /* 0x000fe20003f46270 */
[----:B0-----:R-:W0:Y:S02]  /*2ea0*/  MUFU.RCP R8, R8 ;  /* 0x0000000800087308 */ /* 0x001e240000001000 */
[----:B0-----:R-:W-:-:S06]  /*2eb0*/  VIADD R6, R8, 0xffffffe ;  /* 0x0ffffffe08067836 */ /* 0x001fcc0000000000 */
[----:B------:R0:W1:Y:S02]  /*2ec0*/  F2I.FTZ.U32.TRUNC.NTZ R7, R6 ;  /* 0x0000000600077305 */ /* 0x000064000021f000 */
[----:B0-----:R-:W-:Y:S02]  /*2ed0*/  IMAD.MOV.U32 R6, RZ, RZ, RZ ;  /* 0x000000ffff067224 */ /* 0x001fe400078e00ff */
[----:B-1----:R-:W-:-:S04]  /*2ee0*/  IMAD.MOV R10, RZ, RZ, -R7 ;  /* 0x000000ffff0a7224 */ /* 0x002fc800078e0a07 */
[----:B------:R-:W-:Y:S02]  /*2ef0*/  IMAD R11, R10, R9, RZ ;  /* 0x000000090a0b7224 */ /* 0x000fe400078e02ff */
[----:B------:R-:W-:Y:S02]  /*2f00*/  IMAD.MOV.U32 R10, RZ, RZ, R12 ;  /* 0x000000ffff0a7224 */ /* 0x000fe400078e000c */
[----:B------:R-:W-:Y:S01]  /*2f10*/  IMAD.HI.U32 R7, R7, R11, R6 ;  /* 0x0000000b07077227 */ /* 0x000fe200078e0006 */
[----:B------:R-:W-:-:S05]  /*2f20*/  IADD3 R11, PT, PT, RZ, -R13, RZ ;  /* 0x8000000dff0b7210 */ /* 0x000fca0007ffe0ff */
[----:B------:R-:W-:-:S04]  /*2f30*/  IMAD.HI.U32 R6, R7, R10, RZ ;  /* 0x0000000a07067227 */ /* 0x000fc800078e00ff */
[----:B------:R-:W-:Y:S01]  /*2f40*/  IMAD R8, R6, R11, R10 ;  /* 0x0000000b06087224 */ /* 0x000fe200078e020a */
[----:B------:R-:W-:-:S04]  /*2f50*/  IABS R10, R2 ;  /* 0x00000002000a7213 */ /* 0x000fc80000000000 */
[----:B------:R-:W-:Y:S01]  /*2f60*/  ISETP.GT.U32.AND P3, PT, R9, R8, PT ;  /* 0x000000080900720c */ /* 0x000fe20003f64070 */
[----:B------:R-:W-:-:S04]  /*2f70*/  IMAD.HI.U32 R12, R7, R10, RZ ;  /* 0x0000000a070c7227 */ /* 0x000fc800078e00ff */
[----:B------:R-:W-:Y:S01]  /*2f80*/  IMAD R7, R12, R11, R10 ;  /* 0x0000000b0c077224 */ /* 0x000fe200078e020a */
[----:B------:R-:W-:-:S04]  /*2f90*/  LOP3.LUT R10, RZ, R5, RZ, 0x33, !PT ;  /* 0x00000005ff0a7212 */ /* 0x000fc800078e33ff */
[----:B------:R-:W-:-:S03]  /*2fa0*/  ISETP.GT.U32.AND P0, PT, R9, R7, PT ;  /* 0x000000070900720c */ /* 0x000fc60003f04070 */
[----:B------:R-:W-:Y:S02]  /*2fb0*/  @!P3 IMAD.IADD R8, R8, 0x1, -R9 ;  /* 0x000000010808b824 */ /* 0x000fe400078e0a09 */
[----:B------:R-:W-:-:S03]  /*2fc0*/  @!P3 VIADD R6, R6, 0x1 ;  /* 0x000000010606b836 */ /* 0x000fc60000000000 */
[----:B------:R-:W-:-:S05]  /*2fd0*/  ISETP.GE.U32.AND P1, PT, R8, R9, PT ;  /* 0x000000090800720c */ /* 0x000fca0003f26070 */
[----:B------:R-:W-:Y:S02]  /*2fe0*/  @!P0 IMAD.IADD R7, R7, 0x1, -R9 ;  /* 0x0000000107078824 */ /* 0x000fe400078e0a09 */
[----:B------:R-:W-:-:S03]  /*2ff0*/  @!P0 VIADD R12, R12, 0x1 ;  /* 0x000000010c0c8836 */ /* 0x000fc60000000000 */
[----:B------:R-:W-:Y:S02]  /*3000*/  ISETP.GE.U32.AND P3, PT, R7, R9, PT ;  /* 0x000000090700720c */ /* 0x000fe40003f66070 */
[----:B------:R-:W0:Y:S01]  /*3010*/  LDC.64 R8, c[0x0][0x390] ;  /* 0x0000e400ff087b82 */ /* 0x000e220000000a00 */
[----:B------:R-:W-:Y:S01]  /*3020*/  @P1 VIADD R6, R6, 0x1 ;  /* 0x0000000106061836 */ /* 0x000fe20000000000 */
[----:B------:R-:W-:Y:S02]  /*3030*/  ISETP.NE.AND P1, PT, R5, RZ, PT ;  /* 0x000000ff0500720c */ /* 0x000fe40003f25270 */
[----:B------:R-:W-:Y:S02]  /*3040*/  LOP3.LUT R5, R2, R5, RZ, 0x3c, !PT ;  /* 0x0000000502057212 */ /* 0x000fe400078e3cff */
[----:B------:R-:W-:Y:S02]  /*3050*/  MOV R3, R6 ;  /* 0x0000000600037202 */ /* 0x000fe40000000f00 */
[----:B------:R-:W1:Y:S03]  /*3060*/  LDC.64 R6, c[0x0][0x398] ;  /* 0x0000e600ff067b82 */ /* 0x000e660000000a00 */
[----:B------:R-:W-:Y:S01]  /*3070*/  @!P2 IMAD.MOV R3, RZ, RZ, -R3 ;  /* 0x000000ffff03a224 */ /* 0x000fe200078e0a03 */
[----:B------:R-:W-:Y:S01]  /*3080*/  ISETP.GE.AND P2, PT, R5, RZ, PT ;  /* 0x000000ff0500720c */ /* 0x000fe20003f46270 */
[----:B------:R-:W-:-:S03]  /*3090*/  @P3 VIADD R12, R12, 0x1 ;  /* 0x000000010c0c3836 */ /* 0x000fc60000000000 */
[----:B------:R-:W-:-:S04]  /*30a0*/  SEL R11, R10, R3, !P1 ;  /* 0x000000030a0b7207 */ /* 0x000fc80004800000 */
[----:B------:R-:W-:-:S04]  /*30b0*/  ISETP.GE.AND P0, PT, R11, RZ, PT ;  /* 0x000000ff0b00720c */ /* 0x000fc80003f06270 */
[----:B------:R-:W-:Y:S01]  /*30c0*/  ISETP.GT.OR P0, PT, R2, -0x1, !P0 ;  /* 0xffffffff0200780c */ /* 0x000fe20004704670 */
[----:B------:R-:W-:Y:S01]  /*30d0*/  @!P2 IMAD.MOV R12, RZ, RZ, -R12 ;  /* 0x000000ffff0ca224 */ /* 0x000fe200078e0a0c */
[----:B------:R-:W-:Y:S01]  /*30e0*/  LOP3.LUT R2, R11, R2, RZ, 0xc0, !PT ;  /* 0x000000020b027212 */ /* 0x000fe200078ec0ff */
[----:B0-----:R-:W-:-:S03]  /*30f0*/  IMAD.WIDE R8, R4, 0x4, R8 ;  /* 0x0000000404087825 */ /* 0x001fc600078e0208 */
[----:B------:R-:W-:Y:S01]  /*3100*/  ISETP.GE.AND P0, PT, R2, RZ, P0 ;  /* 0x000000ff0200720c */ /* 0x000fe20000706270 */
[----:B-1----:R-:W-:Y:S01]  /*3110*/  IMAD.WIDE R2, R0, 0x4, R6 ;  /* 0x0000000400027825 */ /* 0x002fe200078e0206 */
[----:B------:R-:W-:-:S04]  /*3120*/  SEL R7, R10, R12, !P1 ;  /* 0x0000000c0a077207 */ /* 0x000fc80004800000 */
[----:B------:R0:W-:Y:S04]  /*3130*/  STG.E desc[UR6][R2.64], R11 ;  /* 0x0000000b02007986 */ /* 0x0001e8000c101906 */
[----:B------:R1:W-:Y:S03]  /*3140*/  STG.E desc[UR6][R2.64+0x4], R7 ;  /* 0x0000040702007986 */ /* 0x0003e6000c101906 */
[----:B0-----:R-:W-:Y:S01]  /*3150*/  @!P0 IADD3 R11, PT, PT, -R11, RZ, RZ ;  /* 0x000000ff0b0b8210 */ /* 0x001fe20007ffe1ff */
[----:B-1----:R-:W-:-:S04]  /*3160*/  @!P0 IMAD.MOV R7, RZ, RZ, -R7 ;  /* 0x000000ffff078224 */ /* 0x002fc800078e0a07 */
[----:B------:R0:W-:Y:S04]  /*3170*/  @!P0 STG.E desc[UR6][R2.64], R11 ;  /* 0x0000000b02008986 */ /* 0x0001e8000c101906 */
[----:B------:R0:W-:Y:S04]  /*3180*/  @!P0 STG.E desc[UR6][R2.64+0x4], R7 ;  /* 0x0000040702008986 */ /* 0x0001e8000c101906 */
[----:B------:R-:W2:Y:S04]  /*3190*/  LDG.E R4, desc[UR6][R8.64] ;  /* 0x0000000608047981 */ /* 0x000ea8000c1e1900 */
[----:B------:R-:W3:Y:S01]  /*31a0*/  LDG.E R10, desc[UR6][R8.64+0x4] ;  /* 0x00000406080a7981 */ /* 0x000ee2000c1e1900 */
[----:B------:R-:W-:Y:S01]  /*31b0*/  BSSY.RECONVERGENT B0, `(.L_x_28) ;  /* 0x0000039000007945 */ /* 0x000fe20003800200 */
[----:B------:R-:W-:-:S02]  /*31c0*/  IMAD.MOV.U32 R6, RZ, RZ, 0x1 ;  /* 0x00000001ff067424 */ /* 0x000fc400078e00ff */
[----:B--2---:R-:W-:Y:S02]  /*31d0*/  IMAD R4, R4, R7, RZ ;  /* 0x0000000704047224 */ /* 0x004fe400078e02ff */
[----:B---3--:R-:W-:-:S03]  /*31e0*/  IMAD R5, R10, R11, RZ ;  /* 0x0000000b0a057224 */ /* 0x008fc600078e02ff */
[----:B------:R-:W-:-:S13]  /*31f0*/  ISETP.NE.AND P0, PT, R4, RZ, PT ;  /* 0x000000ff0400720c */ /* 0x000fda0003f05270 */
[----:B0-----:R-:W-:Y:S05]  /*3200*/  @!P0 BRA `(.L_x_29) ;  /* 0x0000000000cc8947 */ /* 0x001fea0003800000 */
[-C--:B------:R-:W-:Y:S02]  /*3210*/  IABS R6, R4.reuse ;  /* 0x0000000400067213 */ /* 0x080fe40000000000 */
[----:B------:R-:W-:Y:S02]  /*3220*/  IABS R12, R4 ;  /* 0x00000004000c7213 */ /* 0x000fe40000000000 */
[----:B------:R-:W0:Y:S01]  /*3230*/  I2F.RP R7, R6 ;  /* 0x0000000600077306 */ /* 0x000e220000209400 */
[----:B------:R-:W-:-:S07]  /*3240*/  IABS R10, R5 ;  /* 0x00000005000a7213 */ /* 0x000fce0000000000 */
[----:B0-----:R-:W0:Y:S02]  /*3250*/  MUFU.RCP R7, R7 ;  /* 0x0000000700077308 */ /* 0x001e240000001000 */
[----:B0-----:R-:W-:Y:S01]  /*3260*/  VIADD R8, R7, 0xffffffe ;  /* 0x0ffffffe07087836 */ /* 0x001fe20000000000 */
[----:B------:R-:W-:-:S05]  /*3270*/  IADD3 R7, PT, PT, RZ, -R12, RZ ;  /* 0x8000000cff077210 */ /* 0x000fca0007ffe0ff */
        /* <DEDUP_REMOVED lines=16> */
.L_x_30:
[-C--:B------:R-:W-:Y:S02]  /*3380*/  IABS R12, R9.reuse ;  /* 0x00000009000c7213 */ /* 0x080fe40000000000 */
[----:B------:R-:W-:Y:S02]  /*3390*/  IABS R13, R9 ;  /* 0x00000009000d7213 */ /* 0x000fe40000000000 */
[----:B------:R-:W0:Y:S01]  /*33a0*/  I2F.RP R10, R12 ;  /* 0x0000000c000a7306 */ /* 0x000e220000209400 */
[----:B------:R-:W-:Y:S02]  /*33b0*/  ISETP.GE.AND P2, PT, R8, RZ, PT ;  /* 0x000000ff0800720c */ /* 0x000fe40003f46270 */
        /* <DEDUP_REMOVED lines=11> */
[----:B------:R-:W-:Y:S02]  /*3470*/  IMAD R7, R7, R11, R10 ;  /* 0x0000000b07077224 */ /* 0x000fe400078e020a */
[----:B------:R-:W-:-:S03]  /*3480*/  IMAD.MOV.U32 R6, RZ, RZ, R9 ;  /* 0x000000ffff067224 */ /* 0x000fc600078e0009 */
[----:B------:R-:W-:Y:S01]  /*3490*/  ISETP.GT.U32.AND P0, PT, R12, R7, PT ;  /* 0x000000070c00720c */ /* 0x000fe20003f04070 */
[----:B------:R-:W-:-:S12]  /*34a0*/  IMAD.MOV.U32 R8, RZ, RZ, R6 ;  /* 0x000000ffff087224 */ /* 0x000fd800078e0006 */
[----:B------:R-:W-:Y:S02]  /*34b0*/  @!P0 IADD3 R7, PT, PT, R7, -R12, RZ ;  /* 0x8000000c07078210 */ /* 0x000fe40007ffe0ff */
[----:B------:R-:W-:Y:S02]  /*34c0*/  ISETP.NE.AND P0, PT, R9, RZ, PT ;  /* 0x000000ff0900720c */ /* 0x000fe40003f05270 */
[----:B------:R-:W-:-:S13]  /*34d0*/  ISETP.GT.U32.AND P1, PT, R12, R7, PT ;  /* 0x000000070c00720c */ /* 0x000fda0003f24070 */
[----:B------:R-:W-:-:S04]  /*34e0*/  @!P1 IMAD.IADD R7, R7, 0x1, -R12 ;  /* 0x0000000107079824 */ /* 0x000fc800078e0a0c */
[----:B------:R-:W-:Y:S01]  /*34f0*/  @!P2 IMAD.MOV R7, RZ, RZ, -R7 ;  /* 0x000000ffff07a224 */ /* 0x000fe200078e0a07 */
[----:B------:R-:W-:-:S04]  /*3500*/  @!P0 LOP3.LUT R7, RZ, R9, RZ, 0x33, !PT ;  /* 0x00000009ff078212 */ /* 0x000fc800078e33ff */
[----:B------:R-:W-:Y:S02]  /*3510*/  ISETP.GT.AND P0, PT, R7, RZ, PT ;  /* 0x000000ff0700720c */ /* 0x000fe40003f04270 */
[----:B------:R-:W-:-:S11]  /*3520*/  MOV R9, R7 ;  /* 0x0000000700097202 */ /* 0x000fd60000000f00 */
[----:B------:R-:W-:Y:S05]  /*3530*/  @P0 BRA `(.L_x_30) ;  /* 0xfffffffc00900947 */ /* 0x000fea000383ffff */
.L_x_29:
[----:B------:R-:W-:Y:S05]  /*3540*/  BSYNC.RECONVERGENT B0 ;  /* 0x0000000000007941 */ /* 0x000fea0003800200 */
.L_x_28:
[----:B------:R-:W-:Y:S01]  /*3550*/  IABS R7, R6 ;  /* 0x0000000600077213 */ /* 0x000fe20000000000 */
[----:B------:R-:W-:Y:S01]  /*3560*/  BSSY.RECONVERGENT B0, `(.L_x_31) ;  /* 0x0000061000007945 */ /* 0x000fe20003800200 */
[----:B------:R-:W-:Y:S02]  /*3570*/  IABS R13, R5 ;  /* 0x00000005000d7213 */ /* 0x000fe40000000000 */
        /* <DEDUP_REMOVED lines=11> */
[----:B------:R-:W-:-:S04]  /*3630*/  IMAD.HI.U32 R9, R9, R11, R8 ;  /* 0x0000000b09097227 */ /* 0x000fc800078e0008 */
[----:B------:R-:W-:Y:S02]  /*3640*/  IMAD.MOV R12, RZ, RZ, -R12 ;  /* 0x000000ffff0c7224 */ /* 0x000fe400078e0a0c */
[----:B------:R-:W-:-:S04]  /*3650*/  IMAD.HI.U32 R8, R9, R13, RZ ;  /* 0x0000000d09087227 */ /* 0x000fc800078e00ff */
[----:B------:R-:W-:Y:S02]  /*3660*/  IMAD R10, R8, R12, R13 ;  /* 0x0000000c080a7224 */ /* 0x000fe400078e020d */
[----:B------:R-:W-:Y:S01]  /*3670*/  IMAD.HI.U32 R11, R9, R14, RZ ;  /* 0x0000000e090b7227 */ /* 0x000fe200078e00ff */
[----:B------:R-:W-:Y:S02]  /*3680*/  LOP3.LUT R9, RZ, R6, RZ, 0x33, !PT ;  /* 0x00000006ff097212 */ /* 0x000fe400078e33ff */
[----:B------:R-:W-:Y:S01]  /*3690*/  ISETP.GT.U32.AND P1, PT, R7, R10, PT ;  /* 0x0000000a0700720c */ /* 0x000fe20003f24070 */
[----:B------:R-:W-:-:S05]  /*36a0*/  IMAD R12, R11, R12, R14 ;  /* 0x0000000c0b0c7224 */ /* 0x000fca00078e020e */
[----:B------:R-:W-:-:S07]  /*36b0*/  ISETP.GT.U32.AND P4, PT, R7, R12, PT ;  /* 0x0000000c0700720c */ /* 0x000fce0003f84070 */
[-C--:B------:R-:W-:Y:S01]  /*36c0*/  @!P1 IADD3 R10, PT, PT, R10, -R7.reuse, RZ ;  /* 0x800000070a0a9210 */ /* 0x080fe20007ffe0ff */
[----:B------:R-:W-:Y:S01]  /*36d0*/  @!P1 VIADD R8, R8, 0x1 ;  /* 0x0000000108089836 */ /* 0x000fe20000000000 */
[----:B------:R-:W-:Y:S02]  /*36e0*/  ISETP.NE.AND P1, PT, R6, RZ, PT ;  /* 0x000000ff0600720c */ /* 0x000fe40003f25270 */
[-C--:B------:R-:W-:Y:S02]  /*36f0*/  ISETP.GE.U32.AND P0, PT, R10, R7.reuse, PT ;  /* 0x000000070a00720c */ /* 0x080fe40003f06070 */
[----:B------:R-:W-:Y:S01]  /*3700*/  @!P4 IMAD.IADD R12, R12, 0x1, -R7 ;  /* 0x000000010c0cc824 */ /* 0x000fe200078e0a07 */
[----:B------:R-:W-:Y:S02]  /*3710*/  LOP3.LUT R6, R4, R6, RZ, 0x3c, !PT ;  /* 0x0000000604067212 */ /* 0x000fe400078e3cff */
[----:B------:R-:W-:Y:S02]  /*3720*/  @!P4 IADD3 R11, PT, PT, R11, 0x1, RZ ;  /* 0x000000010b0bc810 */ /* 0x000fe40007ffe0ff */
[----:B------:R-:W-:-:S06]  /*3730*/  ISETP.GE.U32.AND P3, PT, R12, R7, PT ;  /* 0x000000070c00720c */ /* 0x000fcc0003f66070 */
[----:B------:R-:W-:-:S04]  /*3740*/  @P0 VIADD R8, R8, 0x1 ;  /* 0x0000000108080836 */ /* 0x000fc80000000000 */
[----:B------:R-:W-:Y:S01]  /*3750*/  @!P2 IMAD.MOV R8, RZ, RZ, -R8 ;  /* 0x000000ffff08a224 */ /* 0x000fe200078e0a08 */
[----:B------:R-:W-:Y:S01]  /*3760*/  ISETP.GE.AND P2, PT, R6, RZ, PT ;  /* 0x000000ff0600720c */ /* 0x000fe20003f46270 */
[----:B------:R-:W-:Y:S02]  /*3770*/  IMAD.MOV.U32 R6, RZ, RZ, 0x1 ;  /* 0x00000001ff067424 */ /* 0x000fe400078e00ff */
[----:B------:R-:W-:Y:S01]  /*3780*/  @P3 VIADD R11, R11, 0x1 ;  /* 0x000000010b0b3836 */ /* 0x000fe20000000000 */
[----:B------:R-:W-:-:S04]  /*3790*/  SEL R5, R9, R8, !P1 ;  /* 0x0000000809057207 */ /* 0x000fc80004800000 */
[----:B------:R-:W-:-:S04]  /*37a0*/  ISETP.GE.AND P0, PT, R5, RZ, PT ;  /* 0x000000ff0500720c */ /* 0x000fc80003f06270 */
[----:B------:R-:W-:Y:S01]  /*37b0*/  ISETP.GT.OR P0, PT, R4, -0x1, !P0 ;  /* 0xffffffff0400780c */ /* 0x000fe20004704670 */
[----:B------:R-:W-:Y:S01]  /*37c0*/  @!P2 IMAD.MOV R11, RZ, RZ, -R11 ;  /* 0x000000ffff0ba224 */ /* 0x000fe200078e0a0b */
[----:B------:R-:W-:-:S04]  /*37d0*/  LOP3.LUT R4, R5, R4, RZ, 0xc0, !PT ;  /* 0x0000000405047212 */ /* 0x000fc800078ec0ff */
[----:B------:R-:W-:Y:S02]  /*37e0*/  ISETP.GE.AND P0, PT, R4, RZ, P0 ;  /* 0x000000ff0400720c */ /* 0x000fe40000706270 */
[----:B------:R-:W-:-:S11]  /*37f0*/  SEL R4, R9, R11, !P1 ;  /* 0x0000000b09047207 */ /* 0x000fd60004800000 */
[----:B------:R-:W-:Y:S01]  /*3800*/  @!P0 IMAD.MOV R4, RZ, RZ, -R4 ;  /* 0x000000ffff048224 */ /* 0x000fe200078e0a04 */
[----:B------:R-:W-:-:S04]  /*3810*/  @!P0 IADD3 R5, PT, PT, -R5, RZ, RZ ;  /* 0x000000ff05058210 */ /* 0x000fc80007ffe1ff */
[----:B------:R-:W-:-:S13]  /*3820*/  ISETP.NE.AND P1, PT, R4, RZ, PT ;  /* 0x000000ff0400720c */ /* 0x000fda0003f25270 */
[----:B------:R-:W-:Y:S05]  /*3830*/  @!P1 BRA `(.L_x_32) ;  /* 0x0000000000cc9947 */ /* 0x000fea0003800000 */
[-C--:B------:R-:W-:Y:S02]  /*3840*/  IABS R6, R4.reuse ;  /* 0x0000000400067213 */ /* 0x080fe40000000000 */
[----:B------:R-:W-:Y:S02]  /*3850*/  IABS R12, R4 ;  /* 0x00000004000c7213 */ /* 0x000fe40000000000 */
[----:B------:R-:W0:Y:S01]  /*3860*/  I2F.RP R7, R6 ;  /* 0x0000000600077306 */ /* 0x000e220000209400 */
[----:B------:R-:W-:-:S07]  /*3870*/  IABS R10, R5 ;  /* 0x00000005000a7213 */ /* 0x000fce0000000000 */
        /* <DEDUP_REMOVED lines=18> */
[----:B------:R-:W-:-:S07]  /*39a0*/  IMAD.MOV.U32 R8, RZ, RZ, R6 ;  /* 0x000000ffff087224 */ /* 0x000fce00078e0006 */
.L_x_33:
[-C--:B------:R-:W-:Y:S02]  /*39b0*/  IABS R12, R9.reuse ;  /* 0x00000009000c7213 */ /* 0x080fe40000000000 */
[----:B------:R-:W-:Y:S02]  /*39c0*/  IABS R13, R9 ;  /* 0x00000009000d7213 */ /* 0x000fe40000000000 */
[----:B------:R-:W0:Y:S01]  /*39d0*/  I2F.RP R10, R12 ;  /* 0x0000000c000a7306 */ /* 0x000e220000209400 */
[----:B------:R-:W-:Y:S02]  /*39e0*/  ISETP.GE.AND P2, PT, R8, RZ, PT ;  /* 0x000000ff0800720c */ /* 0x000fe40003f46270 */
[----:B------:R-:W-:-:S05]  /*39f0*/  IADD3 R13, PT, PT, RZ, -R13, RZ ;  /* 0x8000000dff0d7210 */ /* 0x000fca0007ffe0ff */
[----:B0-----:R-:W0:Y:S02]  /*3a00*/  MUFU.RCP R10, R10 ;  /* 0x0000000a000a7308 */ /* 0x001e240000001000 */
[----:B0-----:R-:W-:Y:S01]  /*3a10*/  VIADD R6, R10, 0xffffffe ;  /* 0x0ffffffe0a067836 */ /* 0x001fe20000000000 */
[----:B------:R-:W-:-:S05]  /*3a20*/  IABS R10, R8 ;  /* 0x00000008000a7213 */ /* 0x000fca0000000000 */
        /* <DEDUP_REMOVED lines=20> */
.L_x_32:
[----:B------:R-:W-:Y:S05]  /*3b70*/  BSYNC.RECONVERGENT B0 ;  /* 0x0000000000007941 */ /* 0x000fea0003800200 */
.L_x_31:
[-C--:B------:R-:W-:Y:S02]  /*3b80*/  IABS R11, R6.reuse ;  /* 0x00000006000b7213 */ /* 0x080fe40000000000 */
        /* <DEDUP_REMOVED lines=21> */
[----:B------:R-:W-:Y:S01]  /*3ce0*/  @!P3 IMAD.IADD R8, R8, 0x1, -R11 ;  /* 0x000000010808b824 */ /* 0x000fe200078e0a0b */
[----:B------:R-:W-:-:S04]  /*3cf0*/  @!P3 IADD3 R7, PT, PT, R7, 0x1, RZ ;  /* 0x000000010707b810 */ /* 0x000fc80007ffe0ff */
[----:B------:R-:W-:Y:S01]  /*3d00*/  ISETP.GE.U32.AND P1, PT, R8, R11, PT ;  /* 0x0000000b0800720c */ /* 0x000fe20003f26070 */
[----:B------:R-:W-:Y:S01]  /*3d10*/  @!P0 IMAD.IADD R9, R9, 0x1, -R11 ;  /* 0x0000000109098824 */ /* 0x000fe200078e0a0b */
[----:B------:R-:W-:Y:S01]  /*3d20*/  LOP3.LUT R8, RZ, R6, RZ, 0x33, !PT ;  /* 0x00000006ff087212 */ /* 0x000fe200078e33ff */
[----:B------:R-:W-:-:S03]  /*3d30*/  @!P0 VIADD R10, R10, 0x1 ;  /* 0x000000010a0a8836 */ /* 0x000fc60000000000 */
[----:B------:R-:W-:-:S07]  /*3d40*/  ISETP.GE.U32.AND P3, PT, R9, R11, PT ;  /* 0x0000000b0900720c */ /* 0x000fce0003f66070 */
[----:B------:R-:W-:Y:S01]  /*3d50*/  @P1 VIADD R7, R7, 0x1 ;  /* 0x0000000107071836 */ /* 0x000fe20000000000 */
[----:B------:R-:W-:Y:S02]  /*3d60*/  ISETP.NE.AND P1, PT, R6, RZ, PT ;  /* 0x000000ff0600720c */ /* 0x000fe40003f25270 */
[----:B------:R-:W-:Y:S01]  /*3d70*/  LOP3.LUT R6, R4, R6, RZ, 0x3c, !PT ;  /* 0x0000000604067212 */ /* 0x000fe200078e3cff */
[----:B------:R-:W-:Y:S02]  /*3d80*/  @!P2 IMAD.MOV R7, RZ, RZ, -R7 ;  /* 0x000000ffff07a224 */ /* 0x000fe400078e0a07 */
[----:B------:R-:W-:Y:S02]  /*3d90*/  @P3 IADD3 R10, PT, PT, R10, 0x1, RZ ;  /* 0x000000010a0a3810 */ /* 0x000fe40007ffe0ff */
[----:B------:R-:W-:Y:S02]  /*3da0*/  ISETP.GE.AND P2, PT, R6, RZ, PT ;  /* 0x000000ff0600720c */ /* 0x000fe40003f46270 */
[----:B------:R-:W-:-:S02]  /*3db0*/  SEL R9, R8, R7, !P1 ;  /* 0x0000000708097207 */ /* 0x000fc40004800000 */
[----:B------:R-:W0:Y:S02]  /*3dc0*/  LDC.64 R6, c[0x0][0x390] ;  /* 0x0000e400ff067b82 */ /* 0x000e240000000a00 */
[C---:B------:R-:W-:Y:S01]  /*3dd0*/  ISETP.GE.AND P0, PT, R9.reuse, RZ, PT ;  /* 0x000000ff0900720c */ /* 0x040fe20003f06270 */
[----:B------:R1:W-:Y:S03]  /*3de0*/  STG.E desc[UR6][R2.64], R9 ;  /* 0x0000000902007986 */ /* 0x0003e6000c101906 */
[----:B------:R-:W-:Y:S02]  /*3df0*/  ISETP.GT.OR P0, PT, R4, -0x1, !P0 ;  /* 0xffffffff0400780c */ /* 0x000fe40004704670 */
[----:B------:R-:W-:Y:S01]  /*3e00*/  LOP3.LUT R4, R9, R4, RZ, 0xc0, !PT ;  /* 0x0000000409047212 */ /* 0x000fe200078ec0ff */
[----:B------:R-:W-:-:S03]  /*3e10*/  @!P2 IMAD.MOV R10, RZ, RZ, -R10 ;  /* 0x000000ffff0aa224 */ /* 0x000fc600078e0a0a */
[----:B------:R-:W-:Y:S02]  /*3e20*/  ISETP.GE.AND P0, PT, R4, RZ, P0 ;  /* 0x000000ff0400720c */ /* 0x000fe40000706270 */
[----:B------:R-:W-:-:S05]  /*3e30*/  SEL R5, R8, R10, !P1 ;  /* 0x0000000a08057207 */ /* 0x000fca0004800000 */
[----:B------:R2:W-:Y:S01]  /*3e40*/  STG.E desc[UR6][R2.64+0x4], R5 ;  /* 0x0000040502007986 */ /* 0x0005e2000c101906 */
[----:B0-----:R-:W-:-:S05]  /*3e50*/  IMAD.WIDE R6, R0, 0x4, R6 ;  /* 0x0000000400067825 */ /* 0x001fca00078e0206 */
[----:B-1----:R-:W-:Y:S02]  /*3e60*/  @!P0 IMAD.MOV R9, RZ, RZ, -R9 ;  /* 0x000000ffff098224 */ /* 0x002fe400078e0a09 */
[----:B--2---:R-:W-:-:S03]  /*3e70*/  @!P0 IMAD.MOV R5, RZ, RZ, -R5 ;  /* 0x000000ffff058224 */ /* 0x004fc600078e0a05 */
[----:B------:R-:W-:Y:S04]  /*3e80*/  @!P0 STG.E desc[UR6][R2.64], R9 ;  /* 0x0000000902008986 */ /* 0x000fe8000c101906 */
[----:B------:R0:W-:Y:S04]  /*3e90*/  @!P0 STG.E desc[UR6][R2.64+0x4], R5 ;  /* 0x0000040502008986 */ /* 0x0001e8000c101906 */
[----:B------:R-:W2:Y:S04]  /*3ea0*/  LDG.E R8, desc[UR6][R6.64+0x4] ;  /* 0x0000040606087981 */ /* 0x000ea8000c1e1900 */
[----:B------:R-:W3:Y:S01]  /*3eb0*/  LDG.E R4, desc[UR6][R6.64] ;  /* 0x0000000606047981 */ /* 0x000ee2000c1e1900 */
[----:B------:R-:W-:Y:S01]  /*3ec0*/  BSSY.RECONVERGENT B0, `(.L_x_34) ;  /* 0x000003c000007945 */ /* 0x000fe20003800200 */
[----:B--2---:R-:W-:-:S13]  /*3ed0*/  ISETP.NE.AND P0, PT, R8, R5, PT ;  /* 0x000000050800720c */ /* 0x004fda0003f05270 */
[----:B------:R-:W-:Y:S02]  /*3ee0*/  @P0 IMAD R10, R8, R9, RZ ;  /* 0x00000009080a0224 */ /* 0x000fe400078e02ff */
[C---:B------:R-:W-:Y:S02]  /*3ef0*/  @P0 IMAD R8, R5.reuse, R8, RZ ;  /* 0x0000000805080224 */ /* 0x040fe400078e02ff */
[----:B---3--:R-:W-:Y:S02]  /*3f00*/  @!P0 IMAD.IADD R0, R4, 0x1, -R9 ;  /* 0x0000000104008824 */ /* 0x008fe400078e0a09 */
[----:B------:R-:W-:Y:S01]  /*3f10*/  @P0 IMAD R0, R5, R4, -R10 ;  /* 0x0000000405000224 */ /* 0x000fe200078e0a0a */
[----:B0-----:R-:W-:Y:S01]  /*3f20*/  @P0 MOV R5, R8 ;  /* 0x0000000800050202 */ /* 0x001fe20000000f00 */
[----:B------:R-:W-:-:S03]  /*3f30*/  IMAD.MOV.U32 R4, RZ, RZ, 0x1 ;  /* 0x00000001ff047424 */ /* 0x000fc600078e00ff */
        /* <DEDUP_REMOVED lines=26> */
.L_x_36:
        /* <DEDUP_REMOVED lines=20> */
[----:B------:R-:W-:-:S05]  /*4220*/  @!P1 IADD3 R7, PT, PT, R7, -R10, RZ ;  /* 0x8000000a07079210 */ /* 0x000fca0007ffe0ff */
[----:B------:R-:W-:Y:S01]  /*4230*/  @!P2 IMAD.MOV R7, RZ, RZ, -R7 ;  /* 0x000000ffff07a224 */ /* 0x000fe200078e0a07 */
[----:B------:R-:W-:-:S04]  /*4240*/  @!P0 LOP3.LUT R7, RZ, R8, RZ, 0x33, !PT ;  /* 0x00000008ff078212 */ /* 0x000fc800078e33ff */
[----:B------:R-:W-:Y:S01]  /*4250*/  ISETP.GT.AND P0, PT, R7, RZ, PT ;  /* 0x000000ff0700720c */ /* 0x000fe20003f04270 */
[----:B------:R-:W-:-:S12]  /*4260*/  IMAD.MOV.U32 R8, RZ, RZ, R7 ;  /* 0x000000ffff087224 */ /* 0x000fd800078e0007 */
[----:B------:R-:W-:Y:S05]  /*4270*/  @P0 BRA `(.L_x_36) ;  /* 0xfffffffc00980947 */ /* 0x000fea000383ffff */
.L_x_35:
[----:B------:R-:W-:Y:S05]  /*4280*/  BSYNC.RECONVERGENT B0 ;  /* 0x0000000000007941 */ /* 0x000fea0003800200 */
.L_x_34:
[----:B------:R-:W-:Y:S01]  /*4290*/  IABS R10, R4 ;  /* 0x00000004000a7213 */ /* 0x000fe20000000000 */
[----:B------:R-:W-:Y:S01]  /*42a0*/  BSSY.RECONVERGENT B0, `(.L_x_37) ;  /* 0x000002e000007945 */ /* 0x000fe20003800200 */
[----:B------:R-:W-:Y:S02]  /*42b0*/  IABS R12, R0 ;  /* 0x00000000000c7213 */ /* 0x000fe40000000000 */
[----:B------:R-:W0:Y:S01]  /*42c0*/  I2F.RP R8, R10 ;  /* 0x0000000a00087306 */ /* 0x000e220000209400 */
[-C--:B------:R-:W-:Y:S02]  /*42d0*/  IABS R11, R4.reuse ;  /* 0x00000004000b7213 */ /* 0x080fe40000000000 */
[----:B------:R-:W-:-:S03]  /*42e0*/  LOP3.LUT R0, R0, R4, RZ, 0x3c, !PT ;  /* 0x0000000400007212 */ /* 0x000fc600078e3cff */
[----:B------:R-:W-:Y:S01]  /*42f0*/  IMAD.MOV R11, RZ, RZ, -R11 ;  /* 0x000000ffff0b7224 */ /* 0x000fe200078e0a0b */
[----:B------:R-:W-:Y:S02]  /*4300*/  ISETP.GE.AND P1, PT, R0, RZ, PT ;  /* 0x000000ff0000720c */ /* 0x000fe40003f26270 */
[----:B------:R-:W-:-:S04]  /*4310*/  LOP3.LUT R0, R5, R4, RZ, 0x3c, !PT ;  /* 0x0000000405007212 */ /* 0x000fc800078e3cff */
[----:B------:R-:W-:Y:S01]  /*4320*/  ISETP.GE.AND P4, PT, R0, RZ, PT ;  /* 0x000000ff0000720c */ /* 0x000fe20003f86270 */
[----:B0-----:R-:W0:Y:S02]  /*4330*/  MUFU.RCP R8, R8 ;  /* 0x0000000800087308 */ /* 0x001e240000001000 */
[----:B0-----:R-:W-:-:S06]  /*4340*/  VIADD R6, R8, 0xffffffe ;  /* 0x0ffffffe08067836 */ /* 0x001fcc0000000000 */
[----:B------:R0:W1:Y:S02]  /*4350*/  F2I.FTZ.U32.TRUNC.NTZ R7, R6 ;  /* 0x0000000600077305 */ /* 0x000064000021f000 */
[----:B0-----:R-:W-:Y:S01]  /*4360*/  IMAD.MOV.U32 R6, RZ, RZ, RZ ;  /* 0x000000ffff067224 */ /* 0x001fe200078e00ff */
[----:B-1----:R-:W-:-:S05]  /*4370*/  IADD3 R9, PT, PT, RZ, -R7, RZ ;  /* 0x80000007ff097210 */ /* 0x002fca0007ffe0ff */
[----:B------:R-:W-:-:S04]  /*4380*/  IMAD R9, R9, R10, RZ ;  /* 0x0000000a09097224 */ /* 0x000fc800078e02ff */
[----:B------:R-:W-:Y:S01]  /*4390*/  IMAD.HI.U32 R7, R7, R9, R6 ;  /* 0x0000000907077227 */ /* 0x000fe200078e0006 */
[----:B------:R-:W-:-:S05]  /*43a0*/  IABS R9, R5 ;  /* 0x0000000500097213 */ /* 0x000fca0000000000 */
[----:B------:R-:W-:-:S04]  /*43b0*/  IMAD.HI.U32 R6, R7, R12, RZ ;  /* 0x0000000c07067227 */ /* 0x000fc800078e00ff */
[----:B------:R-:W-:Y:S02]  /*43c0*/  IMAD R8, R6, R11, R12 ;  /* 0x0000000b06087224 */ /* 0x000fe400078e020c */
[----:B------:R-:W-:-:S03]  /*43d0*/  IMAD.MOV.U32 R12, RZ, RZ, R9 ;  /* 0x000000ffff0c7224 */ /* 0x000fc600078e0009 */
[----:B------:R-:W-:Y:S01]  /*43e0*/  ISETP.GT.U32.AND P2, PT, R10, R8, PT ;  /* 0x000000080a00720c */ /* 0x000fe20003f44070 */
[----:B------:R-:W-:-:S04]  /*43f0*/  IMAD.HI.U32 R9, R7, R12, RZ ;  /* 0x0000000c07097227 */ /* 0x000fc800078e00ff */
[----:B------:R-:W-:-:S05]  /*4400*/  IMAD R7, R9, R11, R12 ;  /* 0x0000000b09077224 */ /* 0x000fca00078e020c */
[----:B------:R-:W-:-:S03]  /*4410*/  ISETP.GT.U32.AND P0, PT, R10, R7, PT ;  /* 0x000000070a00720c */ /* 0x000fc60003f04070 */
[----:B------:R-:W-:Y:S02]  /*4420*/  @!P2 IMAD.IADD R8, R8, 0x1, -R10 ;  /* 0x000000010808a824 */ /* 0x000fe400078e0a0a */
[----:B------:R-:W-:-:S03]  /*4430*/  @!P2 VIADD R6, R6, 0x1 ;  /* 0x000000010606a836 */ /* 0x000fc60000000000 */
[----:B------:R-:W-:-:S05]  /*4440*/  ISETP.GE.U32.AND P3, PT, R8, R10, PT ;  /* 0x0000000a0800720c */ /* 0x000fca0003f66070 */
[----:B------:R-:W-:Y:S01]  /*4450*/  @!P0 IADD3 R7, PT, PT, R7, -R10, RZ ;  /* 0x8000000a07078210 */ /* 0x000fe20007ffe0ff */
[----:B------:R-:W-:-:S03]  /*4460*/  @!P0 VIADD R9, R9, 0x1 ;  /* 0x0000000109098836 */ /* 0x000fc60000000000 */
[----:B------:R-:W-:Y:S02]  /*4470*/  ISETP.GE.U32.AND P2, PT, R7, R10, PT ;  /* 0x0000000a0700720c */ /* 0x000fe40003f46070 */
[----:B------:R-:W-:Y:S02]  /*4480*/  LOP3.LUT R7, RZ, R4, RZ, 0x33, !PT ;  /* 0x00000004ff077212 */ /* 0x000fe400078e33ff */
[----:B------:R-:W-:Y:S01]  /*4490*/  @P3 VIADD R6, R6, 0x1 ;  /* 0x0000000106063836 */ /* 0x000fe20000000000 */
[----:B------:R-:W-:-:S03]  /*44a0*/  ISETP.NE.AND P3, PT, R4, RZ, PT ;  /* 0x000000ff0400720c */ /* 0x000fc60003f65270 */
[----:B------:R-:W-:-:S05]  /*44b0*/  @!P1 IMAD.MOV R6, RZ, RZ, -R6 ;  /* 0x000000ffff069224 */ /* 0x000fca00078e0a06 */
[----:B------:R-:W-:Y:S02]  /*44c0*/  @P2 IADD3 R9, PT, PT, R9, 0x1, RZ ;  /* 0x0000000109092810 */ /* 0x000fe40007ffe0ff */
[----:B------:R-:W-:-:S03]  /*44d0*/  SEL R6, R7, R6, !P3 ;  /* 0x0000000607067207 */ /* 0x000fc60005800000 */
[----:B------:R-:W-:Y:S01]  /*44e0*/  @!P4 IMAD.MOV R9, RZ, RZ, -R9 ;  /* 0x000000ffff09c224 */ /* 0x000fe200078e0a09 */
[----:B------:R-:W-:Y:S01]  /*44f0*/  LOP3.LUT R0, R6, R5, RZ, 0xc0, !PT ;  /* 0x0000000506007212 */ /* 0x000fe200078ec0ff */
[----:B------:R0:W-:Y:S03]  /*4500*/  STG.E desc[UR6][R2.64], R6 ;  /* 0x0000000602007986 */ /* 0x0001e6000c101906 */
[----:B------:R-:W-:Y:S02]  /*4510*/  SEL R7, R7, R9, !P3 ;  /* 0x0000000907077207 */ /* 0x000fe40005800000 */
[----:B------:R-:W-:-:S03]  /*4520*/  ISETP.GE.AND P0, PT, R0, RZ, PT ;  /* 0x000000ff0000720c */ /* 0x000fc60003f06270 */
[----:B------:R0:W-:Y:S10]  /*4530*/  STG.E desc[UR6][R2.64+0x4], R7 ;  /* 0x0000040702007986 */ /* 0x0001f4000c101906 */
[----:B------:R-:W-:Y:S05]  /*4540*/  @!P0 BRA `(.L_x_38) ;  /* 0x00000000000c8947 */ /* 0x000fea0003800000 */
[----:B------:R-:W-:-:S04]  /*4550*/  ISETP.GE.AND P0, PT, R6, RZ, PT ;  /* 0x000000ff0600720c */ /* 0x000fc80003f06270 */
[----:B------:R-:W-:-:S13]  /*4560*/  ISETP.GT.OR P0, PT, R5, -0x1, !P0 ;  /* 0xffffffff0500780c */ /* 0x000fda0004704670 */
[----:B------:R-:W-:Y:S05]  /*4570*/  @P0 EXIT ;  /* 0x000000000000094d */ /* 0x000fea0003800000 */
.L_x_38:
[----:B------:R-:W-:Y:S05]  /*4580*/  BSYNC.RECONVERGENT B0 ;  /* 0x0000000000007941 */ /* 0x000fea0003800200 */
.L_x_37:
[----:B------:R-:W-:Y:S02]  /*4590*/  IMAD.MOV R5, RZ, RZ, -R6 ;  /* 0x000000ffff057224 */ /* 0x000fe400078e0a06 */
[----:B0-----:R-:W-:-:S03]  /*45a0*/  IMAD.MOV R7, RZ, RZ, -R7 ;  /* 0x000000ffff077224 */ /* 0x001fc600078e0a07 */
[----:B------:R-:W-:Y:S04]  /*45b0*/  STG.E desc[UR6][R2.64], R5 ;  /* 0x0000000502007986 */ /* 0x000fe8000c101906 */
[----:B------:R-:W-:Y:S01]  /*45c0*/  STG.E desc[UR6][R2.64+0x4], R7 ;  /* 0x0000040702007986 */ /* 0x000fe2000c101906 */
[----:B------:R-:W-:Y:S05]  /*45d0*/  EXIT ;  /* 0x000000000000794d */ /* 0x000fea0003800000 */
.L_x_39:
[----:B------:R-:W-:-:S00]  /*45e0*/  BRA `(.L_x_39) ;  /* 0xfffffffc00fc7947 */ /* 0x000fc0000383ffff */
[----:B------:R-:W-:-:S00]  /*45f0*/  NOP ;  /* 0x0000000000007918 */ /* 0x000fc00000000000 */
        /* <DEDUP_REMOVED lines=8> */
.L_x_40:


//--------------------- .nv.shared.reserved.0     --------------------------
	.section	.nv.shared.reserved.0,"aw",@nobits
	.weak		__nv_reservedSMEM_offset_0_alias
	.size		__nv_reservedSMEM_offset_0_alias, 0, 64
	.other		__nv_reservedSMEM_offset_0_alias,@"STO_CUDA_RESERVED_SHARED STV_DEFAULT"
__nv_reservedSMEM_offset_0_alias:
	.zero		0
	.zero		64


//--------------------- .nv.constant0._Z11KernelPivotiiiiPiS_ --------------------------
	.section	.nv.constant0._Z11KernelPivotiiiiPiS_,"a",@progbits
	.sectionflags	@""
	.align	4
.nv.constant0._Z11KernelPivotiiiiPiS_:
	.zero		928


//--------------------- SYMBOLS --------------------------

	.type		.nv.reservedSmem.offset0,@object
	.size		.nv.reservedSmem.offset0,0x4
